	.target	sm_90a

	.elftype	@"ET_EXEC"


//--------------------- .note.nv.tkinfo           --------------------------
	.section	.note.nv.tkinfo,"",@"SHT_NOTE"
	.sectionflags	@"SHF_NOTE_NV_TKINFO"
	.tkinfo
        /*0018*/ 	.word	0x00000002
        /*0030*/ 	.string	""
        /*0030*/ 	.string	"ptxas"
        /*0030*/ 	.string	"Cuda compilation tools, release 13.0, V13.0.88"
        /*0030*/ 	.string	"Build cuda_13.0.r13.0/compiler.36424714_0"
        /*0030*/ 	.string	"-arch sm_90a -m 64 "



//--------------------- .note.nv.cuinfo           --------------------------
	.section	.note.nv.cuinfo,"",@"SHT_NOTE"
	.sectionflags	@"SHF_NOTE_NV_CUINFO"
        /*0018*/ 	.short	0x0002
        /*001a*/ 	.short	0x005a
        /*001c*/ 	.short	0x0082
	.zero		2


//--------------------- .nv.info                  --------------------------
	.section	.nv.info,"",@"SHT_CUDA_INFO"
	.align	4


	//----- nvinfo : EIATTR_REGCOUNT
	.align		4
        /*0000*/ 	.byte	0x04, 0x2f
        /*0002*/ 	.short	(.L_12 - .L_11)
	.align		4
.L_11:
        /*0004*/ 	.word	index@(_ZN7cutlass13device_kernelINS_4gemm6kernel13GemmUniversalIN4cute5tupleIJiiiiEEENS1_10collective13CollectiveMmaINS1_37MainloopSm90TmaGmmaWarpSpecializedFP8ILi5ENS5_IJNS4_1CILi1EEESB_SB_EEENS1_32KernelTmaWarpSpecializedPingpongEEENS5_IJNSA_ILi64EEENSA_ILi256EEENSA_ILi32EEEEEENS_12float_e5m2_tENS5_IJlSB_lEEESJ_SK_NS4_8TiledMMAINS4_8MMA_AtomIJNS4_4SM904GMMA31MMA_64x256x32_F32E5M2E5M2_SS_TNILNSO_7ScaleInE1ELSQ_1EEEEEENS4_6LayoutISC_NS5_IJNSA_ILi0EEESU_SU_EEEEENS5_IJNS4_10UnderscoreESX_SX_EEEEENS4_13SM90_TMA_LOADENS4_14ComposedLayoutINS4_7SwizzleILi1ELi4ELi3EEENS4_18smem_ptr_flag_bitsILi8EEENST_INS5_IJNSA_ILi8EEESH_EEENS5_IJSH_SB_EEEEEEEvNS4_8identityES10_S1A_vS1B_EENS_8epilogue10collective6detail29Sm90TmaWarpSpecializedAdapterINS1E_15DefaultEpilogueISJ_SK_SK_NS1D_6thread17LinearCombinationISJ_Li1EffLNS1I_9ScaleType4KindE0ELNS_15FloatRoundStyleE2ESJ_EENS1_15EpilogueDefaultEEEEEvvEEEEvNT_6ParamsE)
        /*0008*/ 	.word	0x000000a8


	//----- nvinfo : EIATTR_FRAME_SIZE
	.align		4
.L_12:
        /*000c*/ 	.byte	0x04, 0x11
        /*000e*/ 	.short	(.L_14 - .L_13)
	.align		4
.L_13:
        /*0010*/ 	.word	index@(_ZN7cutlass13device_kernelINS_4gemm6kernel13GemmUniversalIN4cute5tupleIJiiiiEEENS1_10collective13CollectiveMmaINS1_37MainloopSm90TmaGmmaWarpSpecializedFP8ILi5ENS5_IJNS4_1CILi1EEESB_SB_EEENS1_32KernelTmaWarpSpecializedPingpongEEENS5_IJNSA_ILi64EEENSA_ILi256EEENSA_ILi32EEEEEENS_12float_e5m2_tENS5_IJlSB_lEEESJ_SK_NS4_8TiledMMAINS4_8MMA_AtomIJNS4_4SM904GMMA31MMA_64x256x32_F32E5M2E5M2_SS_TNILNSO_7ScaleInE1ELSQ_1EEEEEENS4_6LayoutISC_NS5_IJNSA_ILi0EEESU_SU_EEEEENS5_IJNS4_10UnderscoreESX_SX_EEEEENS4_13SM90_TMA_LOADENS4_14ComposedLayoutINS4_7SwizzleILi1ELi4ELi3EEENS4_18smem_ptr_flag_bitsILi8EEENST_INS5_IJNSA_ILi8EEESH_EEENS5_IJSH_SB_EEEEEEEvNS4_8identityES10_S1A_vS1B_EENS_8epilogue10collective6detail29Sm90TmaWarpSpecializedAdapterINS1E_15DefaultEpilogueISJ_SK_SK_NS1D_6thread17LinearCombinationISJ_Li1EffLNS1I_9ScaleType4KindE0ELNS_15FloatRoundStyleE2ESJ_EENS1_15EpilogueDefaultEEEEEvvEEEEvNT_6ParamsE)
        /*0014*/ 	.word	0x00000110


	//----- nvinfo : EIATTR_MIN_STACK_SIZE
	.align		4
.L_14:
        /*0018*/ 	.byte	0x04, 0x12
        /*001a*/ 	.short	(.L_16 - .L_15)
	.align		4
.L_15:
        /*001c*/ 	.word	index@(_ZN7cutlass13device_kernelINS_4gemm6kernel13GemmUniversalIN4cute5tupleIJiiiiEEENS1_10collective13CollectiveMmaINS1_37MainloopSm90TmaGmmaWarpSpecializedFP8ILi5ENS5_IJNS4_1CILi1EEESB_SB_EEENS1_32KernelTmaWarpSpecializedPingpongEEENS5_IJNSA_ILi64EEENSA_ILi256EEENSA_ILi32EEEEEENS_12float_e5m2_tENS5_IJlSB_lEEESJ_SK_NS4_8TiledMMAINS4_8MMA_AtomIJNS4_4SM904GMMA31MMA_64x256x32_F32E5M2E5M2_SS_TNILNSO_7ScaleInE1ELSQ_1EEEEEENS4_6LayoutISC_NS5_IJNSA_ILi0EEESU_SU_EEEEENS5_IJNS4_10UnderscoreESX_SX_EEEEENS4_13SM90_TMA_LOADENS4_14ComposedLayoutINS4_7SwizzleILi1ELi4ELi3EEENS4_18smem_ptr_flag_bitsILi8EEENST_INS5_IJNSA_ILi8EEESH_EEENS5_IJSH_SB_EEEEEEEvNS4_8identityES10_S1A_vS1B_EENS_8epilogue10collective6detail29Sm90TmaWarpSpecializedAdapterINS1E_15DefaultEpilogueISJ_SK_SK_NS1D_6thread17LinearCombinationISJ_Li1EffLNS1I_9ScaleType4KindE0ELNS_15FloatRoundStyleE2ESJ_EENS1_15EpilogueDefaultEEEEEvvEEEEvNT_6ParamsE)
        /*0020*/ 	.word	0x00000110
.L_16:


//--------------------- .nv.compat                --------------------------
	.section	.nv.compat,"",@"SHT_CUDA_COMPAT_INFO"
	.align	4
        /*0000*/ 	.byte	0x02, 0x09, 0x01, 0x00, 0x02, 0x02, 0x04, 0x00, 0x02, 0x05, 0x05, 0x00, 0x03, 0x07, 0x01, 0x01
        /*0010*/ 	.byte	0x02, 0x03, 0x01, 0x00, 0x02, 0x06, 0x01, 0x00, 0x04, 0x0b, 0x08, 0x00, 0x00, 0x00, 0x00, 0x00
        /*0020*/ 	.byte	0x00, 0x00, 0x00, 0x00


//--------------------- .nv.info._ZN7cutlass13device_kernelINS_4gemm6kernel13GemmUniversalIN4cute5tupleIJiiiiEEENS1_10collective13CollectiveMmaINS1_37MainloopSm90TmaGmmaWarpSpecializedFP8ILi5ENS5_IJNS4_1CILi1EEESB_SB_EEENS1_32KernelTmaWarpSpecializedPingpongEEENS5_IJNSA_ILi64EEENSA_ILi256EEENSA_ILi32EEEEEENS_12float_e5m2_tENS5_IJlSB_lEEESJ_SK_NS4_8TiledMMAINS4_8MMA_AtomIJNS4_4SM904GMMA31MMA_64x256x32_F32E5M2E5M2_SS_TNILNSO_7ScaleInE1ELSQ_1EEEEEENS4_6LayoutISC_NS5_IJNSA_ILi0EEESU_SU_EEEEENS5_IJNS4_10UnderscoreESX_SX_EEEEENS4_13SM90_TMA_LOADENS4_14ComposedLayoutINS4_7SwizzleILi1ELi4ELi3EEENS4_18smem_ptr_flag_bitsILi8EEENST_INS5_IJNSA_ILi8EEESH_EEENS5_IJSH_SB_EEEEEEEvNS4_8identityES10_S1A_vS1B_EENS_8epilogue10collective6detail29Sm90TmaWarpSpecializedAdapterINS1E_15DefaultEpilogueISJ_SK_SK_NS1D_6thread17LinearCombinationISJ_Li1EffLNS1I_9ScaleType4KindE0ELNS_15FloatRoundStyleE2ESJ_EENS1_15EpilogueDefaultEEEEEvvEEEEvNT_6ParamsE --------------------------
	.section	.nv.info._ZN7cutlass13device_kernelINS_4gemm6kernel13GemmUniversalIN4cute5tupleIJiiiiEEENS1_10collective13CollectiveMmaINS1_37MainloopSm90TmaGmmaWarpSpecializedFP8ILi5ENS5_IJNS4_1CILi1EEESB_SB_EEENS1_32KernelTmaWarpSpecializedPingpongEEENS5_IJNSA_ILi64EEENSA_ILi256EEENSA_ILi32EEEEEENS_12float_e5m2_tENS5_IJlSB_lEEESJ_SK_NS4_8TiledMMAINS4_8MMA_AtomIJNS4_4SM904GMMA31MMA_64x256x32_F32E5M2E5M2_SS_TNILNSO_7ScaleInE1ELSQ_1EEEEEENS4_6LayoutISC_NS5_IJNSA_ILi0EEESU_SU_EEEEENS5_IJNS4_10UnderscoreESX_SX_EEEEENS4_13SM90_TMA_LOADENS4_14ComposedLayoutINS4_7SwizzleILi1ELi4ELi3EEENS4_18smem_ptr_flag_bitsILi8EEENST_INS5_IJNSA_ILi8EEESH_EEENS5_IJSH_SB_EEEEEEEvNS4_8identityES10_S1A_vS1B_EENS_8epilogue10collective6detail29Sm90TmaWarpSpecializedAdapterINS1E_15DefaultEpilogueISJ_SK_SK_NS1D_6thread17LinearCombinationISJ_Li1EffLNS1I_9ScaleType4KindE0ELNS_15FloatRoundStyleE2ESJ_EENS1_15EpilogueDefaultEEEEEvvEEEEvNT_6ParamsE,"",@"SHT_CUDA_INFO"
	.sectionflags	@""
	.align	4


	//----- nvinfo : EIATTR_CUDA_API_VERSION
	.align		4
        /*0000*/ 	.byte	0x04, 0x37
        /*0002*/ 	.short	(.L_18 - .L_17)
.L_17:
        /*0004*/ 	.word	0x00000082


	//----- nvinfo : EIATTR_KPARAM_INFO
	.align		4
.L_18:
        /*0008*/ 	.byte	0x04, 0x17
        /*000a*/ 	.short	(.L_20 - .L_19)
.L_19:
        /*000c*/ 	.word	0x00000000
        /*0010*/ 	.short	0x0000
        /*0012*/ 	.short	0x0070
        /*0014*/ 	.byte	0x00, 0xf0, 0x01, 0x10


	//----- nvinfo : EIATTR_SPARSE_MMA_MASK
	.align		4
.L_20:
        /*0018*/ 	.byte	0x03, 0x50
        /*001a*/ 	.short	0x0000


	//----- nvinfo : EIATTR_MAXREG_COUNT
	.align		4
        /*001c*/ 	.byte	0x03, 0x1b
        /*001e*/ 	.short	0x00a8


	//----- nvinfo : EIATTR_NUM_BARRIERS
	.align		4
        /*0020*/ 	.byte	0x02, 0x4c
        /*0022*/ 	.byte	0x01
	.zero		1


	//----- nvinfo : EIATTR_ANNOTATIONS
	.align		4
        /*0024*/ 	.byte	0x04, 0x55
        /*0026*/ 	.short	(.L_22 - .L_21)


	//   ....[0]....
.L_21:
        /*0028*/ 	.word	0x00000001
        /*002c*/ 	.byte	0x70, 0x0b, 0x00, 0x00, 0x01, 0x00, 0x00, 0x00, 0xa0, 0x0b, 0x00, 0x00, 0x01, 0x00, 0x00, 0x00
        /* <DEDUP_REMOVED lines=206> */
        /*0d1c*/ 	.byte	0x40, 0xff, 0x00, 0x00


	//----- nvinfo : EIATTR_MERCURY_ISA_VERSION
	.align		4
.L_22:
        /*0d20*/ 	.byte	0x03, 0x5f
        /*0d22*/ 	.short	0x0101


	//----- nvinfo : EIATTR_INT_WARP_WIDE_INSTR_OFFSETS
	.align		4
        /*0d24*/ 	.byte	0x04, 0x31
        /*0d26*/ 	.short	(.L_24 - .L_23)


	//   ....[0]....
.L_23:
        /*0d28*/ 	.word	0x000004d0


	//   ....[1]....
        /*0d2c*/ 	.word	0x000004e0


	//   ....[2]....
        /*0d30*/ 	.word	0x00000550


	//   ....[3]....
        /*0d34*/ 	.word	0x00000560


	//   ....[4]....
        /*0d38*/ 	.word	0x00000570


	//   ....[5]....
        /*0d3c*/ 	.word	0x00000590


	//   ....[6]....
        /*0d40*/ 	.word	0x000005f0


	//   ....[7]....
        /*0d44*/ 	.word	0x00000610


	//----- nvinfo : EIATTR_COOP_GROUP_MASK_REGIDS
	.align		4
.L_24:
        /*0d48*/ 	.byte	0x04, 0x29
        /*0d4a*/ 	.short	(.L_26 - .L_25)


	//   ....[0]....
.L_25:
        /*0d4c*/ 	.word	0xffffffff


	//   ....[1]....
        /*0d50*/ 	.word	0xffffffff


	//   ....[2]....
        /*0d54*/ 	.word	0xffffffff


	//   ....[3]....
        /*0d58*/ 	.word	0xffffffff


	//   ....[4]....
        /*0d5c*/ 	.word	0xffffffff


	//   ....[5]....
        /*0d60*/ 	.word	0xffffffff


	//----- nvinfo : EIATTR_COOP_GROUP_INSTR_OFFSETS
	.align		4
.L_26:
        /*0d64*/ 	.byte	0x04, 0x28
        /*0d66*/ 	.short	(.L_28 - .L_27)


	//   ....[0]....
.L_27:
        /*0d68*/ 	.word	0x00000060


	//   ....[1]....
        /*0d6c*/ 	.word	0x00000090


	//   ....[2]....
        /*0d70*/ 	.word	0x00000190


	//   ....[3]....
        /*0d74*/ 	.word	0x000003c0


	//   ....[4]....
        /*0d78*/ 	.word	0x00000400


	//   ....[5]....
        /*0d7c*/ 	.word	0x00000440


	//----- nvinfo : EIATTR_REG_RECONFIG
	.align		4
.L_28:
        /*0d80*/ 	.byte	0x01, 0x54
	.zero		2


	//----- nvinfo : EIATTR_MBARRIER_INSTR_OFFSETS
	.align		4
        /*0d84*/ 	.byte	0x04, 0x39
        /*0d86*/ 	.short	(.L_30 - .L_29)


	//   ....[0]....
.L_29:
        /*0d88*/ 	.word	0x00000310
        /*0d8c*/ 	.word	0x000000ff
        /*0d90*/ 	.word	0x00000000
        /*0d94*/ 	.short	0x0100
        /*0d96*/ 	.byte	0x07
	.zero		1


	//   ....[1]....
        /*0d98*/ 	.word	0x00000320
        /*0d9c*/ 	.word	0x000000ff
        /*0da0*/ 	.word	0x00000028
        /*0da4*/ 	.short	0x0100
        /*0da6*/ 	.byte	0x07
	.zero		1


	//   ....[2]....
        /*0da8*/ 	.word	0x00000330
        /*0dac*/ 	.word	0x000000ff
        /*0db0*/ 	.word	0x00000008
        /*0db4*/ 	.short	0x0100
        /*0db6*/ 	.byte	0x07
	.zero		1


	//   ....[3]....
        /*0db8*/ 	.word	0x00000340
        /*0dbc*/ 	.word	0x000000ff
        /*0dc0*/ 	.word	0x00000030
        /*0dc4*/ 	.short	0x0100
        /*0dc6*/ 	.byte	0x07
	.zero		1


	//   ....[4]....
        /*0dc8*/ 	.word	0x00000350
        /*0dcc*/ 	.word	0x000000ff
        /*0dd0*/ 	.word	0x00000010
        /*0dd4*/ 	.short	0x0100
        /*0dd6*/ 	.byte	0x07
	.zero		1


	//   ....[5]....
        /*0dd8*/ 	.word	0x00000360
        /*0ddc*/ 	.word	0x000000ff
        /*0de0*/ 	.word	0x00000038
        /*0de4*/ 	.short	0x0100
        /*0de6*/ 	.byte	0x07
	.zero		1


	//   ....[6]....
        /*0de8*/ 	.word	0x00000370
        /*0dec*/ 	.word	0x000000ff
        /*0df0*/ 	.word	0x00000018
        /*0df4*/ 	.short	0x0100
        /*0df6*/ 	.byte	0x07
	.zero		1


	//   ....[7]....
        /*0df8*/ 	.word	0x00000380
        /*0dfc*/ 	.word	0x000000ff
        /*0e00*/ 	.word	0x00000040
        /*0e04*/ 	.short	0x0100
        /*0e06*/ 	.byte	0x07
	.zero		1


	//   ....[8]....
        /*0e08*/ 	.word	0x00000390
        /*0e0c*/ 	.word	0x000000ff
        /*0e10*/ 	.word	0x00000020
        /*0e14*/ 	.short	0x0100
        /*0e16*/ 	.byte	0x07
	.zero		1


	//   ....[9]....
        /*0e18*/ 	.word	0x000003a0
        /*0e1c*/ 	.word	0x000000ff
        /*0e20*/ 	.word	0x00000048
        /*0e24*/ 	.short	0x0100
        /*0e26*/ 	.byte	0x07
	.zero		1


	//   ....[10]....
        /*0e28*/ 	.word	0x00000630
        /*0e2c*/ 	.word	0x000000ff
        /*0e30*/ 	.word	0x00000080
        /*0e34*/ 	.short	0x0100
        /*0e36*/ 	.byte	0x07
	.zero		1


	//   ....[11]....
        /*0e38*/ 	.word	0x00000640
        /*0e3c*/ 	.word	0x000000ff
        /*0e40*/ 	.word	0x00000088
        /*0e44*/ 	.short	0x0100
        /*0e46*/ 	.byte	0x07
	.zero		1


	//   ....[12]....
        /*0e48*/ 	.word	0x00000680
        /*0e4c*/ 	.word	0x000000ff
        /*0e50*/ 	.word	0x00000060
        /*0e54*/ 	.short	0x0100
        /*0e56*/ 	.byte	0x0a
	.zero		1


	//   ....[13]....
        /*0e58*/ 	.word	0x000006a0
        /*0e5c*/ 	.word	0x000000ff
        /*0e60*/ 	.word	0x00000068
        /*0e64*/ 	.short	0x0100
        /*0e66*/ 	.byte	0x0a
	.zero		1


	//   ....[14]....
        /*0e68*/ 	.word	0x000006b0
        /*0e6c*/ 	.word	0x000000ff
        /*0e70*/ 	.word	0x00000070
        /*0e74*/ 	.short	0x0100
        /*0e76*/ 	.byte	0x0a
	.zero		1


	//   ....[15]....
        /*0e78*/ 	.word	0x000006c0
        /*0e7c*/ 	.word	0x000000ff
        /*0e80*/ 	.word	0x00000078
        /*0e84*/ 	.short	0x0100
        /*0e86*/ 	.byte	0x0a
	.zero		1


	//   ....[16]....
        /*0e88*/ 	.word	0x000015a0
        /*0e8c*/ 	.word	0x000000ff
        /*0e90*/ 	.word	0xfffffff8
        /*0e94*/ 	.short	0x010a
        /*0e96*/ 	.byte	0x11
	.zero		1


	//   ....[17]....
        /*0e98*/ 	.word	0x00001f80
        /*0e9c*/ 	.word	0x000000ff
        /*0ea0*/ 	.word	0x00000000
        /*0ea4*/ 	.short	0x010a
        /*0ea6*/ 	.byte	0x06
	.zero		1


	//   ....[18]....
        /*0ea8*/ 	.word	0x00001fc0
        /*0eac*/ 	.word	0x000000ff
        /*0eb0*/ 	.word	0x00000000
        /*0eb4*/ 	.short	0x010a
        /*0eb6*/ 	.byte	0x06
	.zero		1


	//   ....[19]....
        /*0eb8*/ 	.word	0x00003150
        /*0ebc*/ 	.word	0x000000ff
        /*0ec0*/ 	.word	0x00000000
        /*0ec4*/ 	.short	0x010a
        /*0ec6*/ 	.byte	0x09
	.zero		1


	//   ....[20]....
        /*0ec8*/ 	.word	0x00003190
        /*0ecc*/ 	.word	0x000000ff
        /*0ed0*/ 	.word	0x00000000
        /*0ed4*/ 	.short	0x010a
        /*0ed6*/ 	.byte	0x09
	.zero		1


	//   ....[21]....
        /*0ed8*/ 	.word	0x00004190
        /*0edc*/ 	.word	0x000000ff
        /*0ee0*/ 	.word	0x00000000
        /*0ee4*/ 	.short	0x0101
        /*0ee6*/ 	.byte	0x08
	.zero		1


	//   ....[22]....
        /*0ee8*/ 	.word	0x00005240
        /*0eec*/ 	.word	0x000000e3
        /*0ef0*/ 	.word	0x00000000
        /*0ef4*/ 	.short	0x0101
        /*0ef6*/ 	.byte	0x1d
	.zero		1


	//   ....[23]....
        /*0ef8*/ 	.word	0x00005360
        /*0efc*/ 	.word	0x000000ff
        /*0f00*/ 	.word	0x00000000
        /*0f04*/ 	.short	0x0101
        /*0f06*/ 	.byte	0x08
	.zero		1


	//   ....[24]....
        /*0f08*/ 	.word	0x00005410
        /*0f0c*/ 	.word	0x000000ff
        /*0f10*/ 	.word	0x00000008
        /*0f14*/ 	.short	0x010a
        /*0f16*/ 	.byte	0x11
	.zero		1


	//   ....[25]....
        /*0f18*/ 	.word	0x0000e600
        /*0f1c*/ 	.word	0x00000003
        /*0f20*/ 	.word	0x00000000
        /*0f24*/ 	.short	0x0101
        /*0f26*/ 	.byte	0x1d
	.zero		1


	//   ....[26]....
        /*0f28*/ 	.word	0x0000f000
        /*0f2c*/ 	.word	0x0000000b
        /*0f30*/ 	.word	0x00000028
        /*0f34*/ 	.short	0x010a
        /*0f36*/ 	.byte	0x3f
	.zero		1


	//   ....[27]....
        /*0f38*/ 	.word	0x0000f3b0
        /*0f3c*/ 	.word	0x00000004
        /*0f40*/ 	.word	0x00000088
        /*0f44*/ 	.short	0x0101
        /*0f46*/ 	.byte	0x3f
	.zero		1


	//   ....[28]....
        /*0f48*/ 	.word	0x0000fba0
        /*0f4c*/ 	.word	0x00000007
        /*0f50*/ 	.word	0x00000000
        /*0f54*/ 	.short	0x010a
        /*0f56*/ 	.byte	0x3f
	.zero		1


	//   ....[29]....
        /*0f58*/ 	.word	0x0000fc20
        /*0f5c*/ 	.word	0x00000009
        /*0f60*/ 	.word	0x00000000
        /*0f64*/ 	.short	0x010a
        /*0f66*/ 	.byte	0x3f
	.zero		1


	//   ....[30]....
        /*0f68*/ 	.word	0x0000fcb0
        /*0f6c*/ 	.word	0x00000006
        /*0f70*/ 	.word	0x00000000
        /*0f74*/ 	.short	0x010a
        /*0f76*/ 	.byte	0x3f
	.zero		1


	//   ....[31]....
        /*0f78*/ 	.word	0x0000fd40
        /*0f7c*/ 	.word	0x00000009
        /*0f80*/ 	.word	0x00000000
        /*0f84*/ 	.short	0x010a
        /*0f86*/ 	.byte	0x3f
	.zero		1


	//   ....[32]....
        /*0f88*/ 	.word	0x0000fdd0
        /*0f8c*/ 	.word	0x00000003
        /*0f90*/ 	.word	0x00000000
        /*0f94*/ 	.short	0x010a
        /*0f96*/ 	.byte	0x3f
	.zero		1


	//   ....[33]....
        /*0f98*/ 	.word	0x0000fe40
        /*0f9c*/ 	.word	0x00000003
        /*0fa0*/ 	.word	0xfffffff8
        /*0fa4*/ 	.short	0x010a
        /*0fa6*/ 	.byte	0x3f
	.zero		1


	//   ....[34]....
        /*0fa8*/ 	.word	0x0000fea0
        /*0fac*/ 	.word	0x00000003
        /*0fb0*/ 	.word	0x00000000
        /*0fb4*/ 	.short	0x010a
        /*0fb6*/ 	.byte	0x3f
	.zero		1


	//   ....[35]....
        /*0fb8*/ 	.word	0x0000ff10
        /*0fbc*/ 	.word	0x00000000
        /*0fc0*/ 	.word	0x00000000
        /*0fc4*/ 	.short	0x010a
        /*0fc6*/ 	.byte	0x3f
	.zero		1


	//   ....[36]....
        /*0fc8*/ 	.word	0x0000ff80
        /*0fcc*/ 	.word	0x00000019
        /*0fd0*/ 	.word	0x00000008
        /*0fd4*/ 	.short	0x010a
        /*0fd6*/ 	.byte	0x3f
	.zero		1


	//   ....[37]....
        /*0fd8*/ 	.word	0x00010050
        /*0fdc*/ 	.word	0x0000000b
        /*0fe0*/ 	.word	0x00000028
        /*0fe4*/ 	.short	0x010a
        /*0fe6*/ 	.byte	0x3f
	.zero		1


	//   ....[38]....
        /*0fe8*/ 	.word	0x00010130
        /*0fec*/ 	.word	0x00000007
        /*0ff0*/ 	.word	0x00000000
        /*0ff4*/ 	.short	0x010a
        /*0ff6*/ 	.byte	0x3f
	.zero		1


	//   ....[39]....
        /*0ff8*/ 	.word	0x00010180
        /*0ffc*/ 	.word	0x00000009
        /*1000*/ 	.word	0x00000000
        /*1004*/ 	.short	0x010a
        /*1006*/ 	.byte	0x3f
	.zero		1


	//   ....[40]....
        /*1008*/ 	.word	0x000101d0
        /*100c*/ 	.word	0x00000006
        /*1010*/ 	.word	0x00000000
        /*1014*/ 	.short	0x010a
        /*1016*/ 	.byte	0x3f
	.zero		1


	//   ....[41]....
        /*1018*/ 	.word	0x00010220
        /*101c*/ 	.word	0x00000009
        /*1020*/ 	.word	0x00000000
        /*1024*/ 	.short	0x010a
        /*1026*/ 	.byte	0x3f
	.zero		1


	//----- nvinfo : EIATTR_NUM_MBARRIERS
	.align		4
.L_30:
        /*1028*/ 	.byte	0x03, 0x38
        /*102a*/ 	.short	0x0010


	//----- nvinfo : EIATTR_EXIT_INSTR_OFFSETS
	.align		4
        /*102c*/ 	.byte	0x04, 0x1c
        /*102e*/ 	.short	(.L_32 - .L_31)


	//   ....[0]....
.L_31:
        /*1030*/ 	.word	0x000012d0


	//   ....[1]....
        /*1034*/ 	.word	0x00001330


	//   ....[2]....
        /*1038*/ 	.word	0x0000ed10


	//   ....[3]....
        /*103c*/ 	.word	0x0000ed40


	//   ....[4]....
        /*1040*/ 	.word	0x0000fe20


	//----- nvinfo : EIATTR_MAX_THREADS
	.align		4
.L_32:
        /*1044*/ 	.byte	0x04, 0x05
        /*1046*/ 	.short	(.L_34 - .L_33)
.L_33:
        /*1048*/ 	.word	0x00000180
        /*104c*/ 	.word	0x00000001
        /*1050*/ 	.word	0x00000001


	//----- nvinfo : EIATTR_CRS_STACK_SIZE
	.align		4
.L_34:
        /*1054*/ 	.byte	0x04, 0x1e
        /*1056*/ 	.short	(.L_36 - .L_35)
.L_35:
        /*1058*/ 	.word	0x00000000


	//----- nvinfo : EIATTR_CBANK_PARAM_SIZE
	.align		4
.L_36:
        /*105c*/ 	.byte	0x03, 0x19
        /*105e*/ 	.short	0x0470


	//----- nvinfo : EIATTR_PARAM_CBANK
	.align		4
        /*1060*/ 	.byte	0x04, 0x0a
        /*1062*/ 	.short	(.L_38 - .L_37)
	.align		4
.L_37:
        /*1064*/ 	.word	index@(.nv.constant0._ZN7cutlass13device_kernelINS_4gemm6kernel13GemmUniversalIN4cute5tupleIJiiiiEEENS1_10collective13CollectiveMmaINS1_37MainloopSm90TmaGmmaWarpSpecializedFP8ILi5ENS5_IJNS4_1CILi1EEESB_SB_EEENS1_32KernelTmaWarpSpecializedPingpongEEENS5_IJNSA_ILi64EEENSA_ILi256EEENSA_ILi32EEEEEENS_12float_e5m2_tENS5_IJlSB_lEEESJ_SK_NS4_8TiledMMAINS4_8MMA_AtomIJNS4_4SM904GMMA31MMA_64x256x32_F32E5M2E5M2_SS_TNILNSO_7ScaleInE1ELSQ_1EEEEEENS4_6LayoutISC_NS5_IJNSA_ILi0EEESU_SU_EEEEENS5_IJNS4_10UnderscoreESX_SX_EEEEENS4_13SM90_TMA_LOADENS4_14ComposedLayoutINS4_7SwizzleILi1ELi4ELi3EEENS4_18smem_ptr_flag_bitsILi8EEENST_INS5_IJNSA_ILi8EEESH_EEENS5_IJSH_SB_EEEEEEEvNS4_8identityES10_S1A_vS1B_EENS_8epilogue10collective6detail29Sm90TmaWarpSpecializedAdapterINS1E_15DefaultEpilogueISJ_SK_SK_NS1D_6thread17LinearCombinationISJ_Li1EffLNS1I_9ScaleType4KindE0ELNS_15FloatRoundStyleE2ESJ_EENS1_15EpilogueDefaultEEEEEvvEEEEvNT_6ParamsE)
        /*1068*/ 	.short	0x0210
        /*106a*/ 	.short	0x0470


	//----- nvinfo : EIATTR_SW_WAR
	.align		4
.L_38:
        /*106c*/ 	.byte	0x04, 0x36
        /*106e*/ 	.short	(.L_40 - .L_39)
.L_39:
        /*1070*/ 	.word	0x00000008
.L_40:


//--------------------- .nv.callgraph             --------------------------
	.section	.nv.callgraph,"",@"SHT_CUDA_CALLGRAPH"
	.align	4
	.sectionentsize	8
	.align		4
        /*0000*/ 	.word	0x00000000
	.align		4
        /*0004*/ 	.word	0xffffffff
	.align		4
        /*0008*/ 	.word	0x00000000
	.align		4
        /*000c*/ 	.word	0xfffffffe
	.align		4
        /*0010*/ 	.word	0x00000000
	.align		4
        /*0014*/ 	.word	0xfffffffd
	.align		4
        /*0018*/ 	.word	0x00000000
	.align		4
        /*001c*/ 	.word	0xfffffffc


//--------------------- .nv.constant4             --------------------------
	.section	.nv.constant4,"a",@progbits
	.align	8
	.align		8
.nv.constant4:
        /*0000*/ 	.dword	_ZN39_INTERNAL_cc54de8c_4_k_cu_14c5217b_47704cuda3std3__45__cpo5beginE
	.align		8
        /*0008*/ 	.dword	_ZN39_INTERNAL_cc54de8c_4_k_cu_14c5217b_47704cuda3std3__45__cpo3endE
	.align		8
        /*0010*/ 	.dword	_ZN39_INTERNAL_cc54de8c_4_k_cu_14c5217b_47704cuda3std3__45__cpo6cbeginE
	.align		8
        /*0018*/ 	.dword	_ZN39_INTERNAL_cc54de8c_4_k_cu_14c5217b_47704cuda3std3__45__cpo4cendE
	.align		8
        /*0020*/ 	.dword	_ZN39_INTERNAL_cc54de8c_4_k_cu_14c5217b_47704cuda3std3__441_GLOBAL__N__cc54de8c_4_k_cu_14c5217b_47706ignoreE
	.align		8
        /*0028*/ 	.dword	_ZN39_INTERNAL_cc54de8c_4_k_cu_14c5217b_47704cuda3std3__419piecewise_constructE
	.align		8
        /*0030*/ 	.dword	_ZN39_INTERNAL_cc54de8c_4_k_cu_14c5217b_47704cuda3std3__48in_placeE
	.align		8
        /*0038*/ 	.dword	_ZN39_INTERNAL_cc54de8c_4_k_cu_14c5217b_47704cuda3std6ranges3__45__cpo4swapE
	.align		8
        /*0040*/ 	.dword	_ZN39_INTERNAL_cc54de8c_4_k_cu_14c5217b_47704cuda3std6ranges3__45__cpo9iter_moveE
	.align		8
        /*0048*/ 	.dword	_ZN39_INTERNAL_cc54de8c_4_k_cu_14c5217b_47704cute7productE
	.align		8
        /*0050*/ 	.dword	_ZN39_INTERNAL_cc54de8c_4_k_cu_14c5217b_47704cute1_E


//--------------------- .text._ZN7cutlass13device_kernelINS_4gemm6kernel13GemmUniversalIN4cute5tupleIJiiiiEEENS1_10collective13CollectiveMmaINS1_37MainloopSm90TmaGmmaWarpSpecializedFP8ILi5ENS5_IJNS4_1CILi1EEESB_SB_EEENS1_32KernelTmaWarpSpecializedPingpongEEENS5_IJNSA_ILi64EEENSA_ILi256EEENSA_ILi32EEEEEENS_12float_e5m2_tENS5_IJlSB_lEEESJ_SK_NS4_8TiledMMAINS4_8MMA_AtomIJNS4_4SM904GMMA31MMA_64x256x32_F32E5M2E5M2_SS_TNILNSO_7ScaleInE1ELSQ_1EEEEEENS4_6LayoutISC_NS5_IJNSA_ILi0EEESU_SU_EEEEENS5_IJNS4_10UnderscoreESX_SX_EEEEENS4_13SM90_TMA_LOADENS4_14ComposedLayoutINS4_7SwizzleILi1ELi4ELi3EEENS4_18smem_ptr_flag_bitsILi8EEENST_INS5_IJNSA_ILi8EEESH_EEENS5_IJSH_SB_EEEEEEEvNS4_8identityES10_S1A_vS1B_EENS_8epilogue10collective6detail29Sm90TmaWarpSpecializedAdapterINS1E_15DefaultEpilogueISJ_SK_SK_NS1D_6thread17LinearCombinationISJ_Li1EffLNS1I_9ScaleType4KindE0ELNS_15FloatRoundStyleE2ESJ_EENS1_15EpilogueDefaultEEEEEvvEEEEvNT_6ParamsE --------------------------
	.section	.text._ZN7cutlass13device_kernelINS_4gemm6kernel13GemmUniversalIN4cute5tupleIJiiiiEEENS1_10collective13CollectiveMmaINS1_37MainloopSm90TmaGmmaWarpSpecializedFP8ILi5ENS5_IJNS4_1CILi1EEESB_SB_EEENS1_32KernelTmaWarpSpecializedPingpongEEENS5_IJNSA_ILi64EEENSA_ILi256EEENSA_ILi32EEEEEENS_12float_e5m2_tENS5_IJlSB_lEEESJ_SK_NS4_8TiledMMAINS4_8MMA_AtomIJNS4_4SM904GMMA31MMA_64x256x32_F32E5M2E5M2_SS_TNILNSO_7ScaleInE1ELSQ_1EEEEEENS4_6LayoutISC_NS5_IJNSA_ILi0EEESU_SU_EEEEENS5_IJNS4_10UnderscoreESX_SX_EEEEENS4_13SM90_TMA_LOADENS4_14ComposedLayoutINS4_7SwizzleILi1ELi4ELi3EEENS4_18smem_ptr_flag_bitsILi8EEENST_INS5_IJNSA_ILi8EEESH_EEENS5_IJSH_SB_EEEEEEEvNS4_8identityES10_S1A_vS1B_EENS_8epilogue10collective6detail29Sm90TmaWarpSpecializedAdapterINS1E_15DefaultEpilogueISJ_SK_SK_NS1D_6thread17LinearCombinationISJ_Li1EffLNS1I_9ScaleType4KindE0ELNS_15FloatRoundStyleE2ESJ_EENS1_15EpilogueDefaultEEEEEvvEEEEvNT_6ParamsE,"ax",@progbits
	.align	128
.text._ZN7cutlass13device_kernelINS_4gemm6kernel13GemmUniversalIN4cute5tupleIJiiiiEEENS1_10collective13CollectiveMmaINS1_37MainloopSm90TmaGmmaWarpSpecializedFP8ILi5ENS5_IJNS4_1CILi1EEESB_SB_EEENS1_32KernelTmaWarpSpecializedPingpongEEENS5_IJNSA_ILi64EEENSA_ILi256EEENSA_ILi32EEEEEENS_12float_e5m2_tENS5_IJlSB_lEEESJ_SK_NS4_8TiledMMAINS4_8MMA_AtomIJNS4_4SM904GMMA31MMA_64x256x32_F32E5M2E5M2_SS_TNILNSO_7ScaleInE1ELSQ_1EEEEEENS4_6LayoutISC_NS5_IJNSA_ILi0EEESU_SU_EEEEENS5_IJNS4_10UnderscoreESX_SX_EEEEENS4_13SM90_TMA_LOADENS4_14ComposedLayoutINS4_7SwizzleILi1ELi4ELi3EEENS4_18smem_ptr_flag_bitsILi8EEENST_INS5_IJNSA_ILi8EEESH_EEENS5_IJSH_SB_EEEEEEEvNS4_8identityES10_S1A_vS1B_EENS_8epilogue10collective6detail29Sm90TmaWarpSpecializedAdapterINS1E_15DefaultEpilogueISJ_SK_SK_NS1D_6thread17LinearCombinationISJ_Li1EffLNS1I_9ScaleType4KindE0ELNS_15FloatRoundStyleE2ESJ_EENS1_15EpilogueDefaultEEEEEvvEEEEvNT_6ParamsE:
        .type           _ZN7cutlass13device_kernelINS_4gemm6kernel13GemmUniversalIN4cute5tupleIJiiiiEEENS1_10collective13CollectiveMmaINS1_37MainloopSm90TmaGmmaWarpSpecializedFP8ILi5ENS5_IJNS4_1CILi1EEESB_SB_EEENS1_32KernelTmaWarpSpecializedPingpongEEENS5_IJNSA_ILi64EEENSA_ILi256EEENSA_ILi32EEEEEENS_12float_e5m2_tENS5_IJlSB_lEEESJ_SK_NS4_8TiledMMAINS4_8MMA_AtomIJNS4_4SM904GMMA31MMA_64x256x32_F32E5M2E5M2_SS_TNILNSO_7ScaleInE1ELSQ_1EEEEEENS4_6LayoutISC_NS5_IJNSA_ILi0EEESU_SU_EEEEENS5_IJNS4_10UnderscoreESX_SX_EEEEENS4_13SM90_TMA_LOADENS4_14ComposedLayoutINS4_7SwizzleILi1ELi4ELi3EEENS4_18smem_ptr_flag_bitsILi8EEENST_INS5_IJNSA_ILi8EEESH_EEENS5_IJSH_SB_EEEEEEEvNS4_8identityES10_S1A_vS1B_EENS_8epilogue10collective6detail29Sm90TmaWarpSpecializedAdapterINS1E_15DefaultEpilogueISJ_SK_SK_NS1D_6thread17LinearCombinationISJ_Li1EffLNS1I_9ScaleType4KindE0ELNS_15FloatRoundStyleE2ESJ_EENS1_15EpilogueDefaultEEEEEvvEEEEvNT_6ParamsE,@function
        .size           _ZN7cutlass13device_kernelINS_4gemm6kernel13GemmUniversalIN4cute5tupleIJiiiiEEENS1_10collective13CollectiveMmaINS1_37MainloopSm90TmaGmmaWarpSpecializedFP8ILi5ENS5_IJNS4_1CILi1EEESB_SB_EEENS1_32KernelTmaWarpSpecializedPingpongEEENS5_IJNSA_ILi64EEENSA_ILi256EEENSA_ILi32EEEEEENS_12float_e5m2_tENS5_IJlSB_lEEESJ_SK_NS4_8TiledMMAINS4_8MMA_AtomIJNS4_4SM904GMMA31MMA_64x256x32_F32E5M2E5M2_SS_TNILNSO_7ScaleInE1ELSQ_1EEEEEENS4_6LayoutISC_NS5_IJNSA_ILi0EEESU_SU_EEEEENS5_IJNS4_10UnderscoreESX_SX_EEEEENS4_13SM90_TMA_LOADENS4_14ComposedLayoutINS4_7SwizzleILi1ELi4ELi3EEENS4_18smem_ptr_flag_bitsILi8EEENST_INS5_IJNSA_ILi8EEESH_EEENS5_IJSH_SB_EEEEEEEvNS4_8identityES10_S1A_vS1B_EENS_8epilogue10collective6detail29Sm90TmaWarpSpecializedAdapterINS1E_15DefaultEpilogueISJ_SK_SK_NS1D_6thread17LinearCombinationISJ_Li1EffLNS1I_9ScaleType4KindE0ELNS_15FloatRoundStyleE2ESJ_EENS1_15EpilogueDefaultEEEEEvvEEEEvNT_6ParamsE,(.L_x_334 - _ZN7cutlass13device_kernelINS_4gemm6kernel13GemmUniversalIN4cute5tupleIJiiiiEEENS1_10collective13CollectiveMmaINS1_37MainloopSm90TmaGmmaWarpSpecializedFP8ILi5ENS5_IJNS4_1CILi1EEESB_SB_EEENS1_32KernelTmaWarpSpecializedPingpongEEENS5_IJNSA_ILi64EEENSA_ILi256EEENSA_ILi32EEEEEENS_12float_e5m2_tENS5_IJlSB_lEEESJ_SK_NS4_8TiledMMAINS4_8MMA_AtomIJNS4_4SM904GMMA31MMA_64x256x32_F32E5M2E5M2_SS_TNILNSO_7ScaleInE1ELSQ_1EEEEEENS4_6LayoutISC_NS5_IJNSA_ILi0EEESU_SU_EEEEENS5_IJNS4_10UnderscoreESX_SX_EEEEENS4_13SM90_TMA_LOADENS4_14ComposedLayoutINS4_7SwizzleILi1ELi4ELi3EEENS4_18smem_ptr_flag_bitsILi8EEENST_INS5_IJNSA_ILi8EEESH_EEENS5_IJSH_SB_EEEEEEEvNS4_8identityES10_S1A_vS1B_EENS_8epilogue10collective6detail29Sm90TmaWarpSpecializedAdapterINS1E_15DefaultEpilogueISJ_SK_SK_NS1D_6thread17LinearCombinationISJ_Li1EffLNS1I_9ScaleType4KindE0ELNS_15FloatRoundStyleE2ESJ_EENS1_15EpilogueDefaultEEEEEvvEEEEvNT_6ParamsE)
        .other          _ZN7cutlass13device_kernelINS_4gemm6kernel13GemmUniversalIN4cute5tupleIJiiiiEEENS1_10collective13CollectiveMmaINS1_37MainloopSm90TmaGmmaWarpSpecializedFP8ILi5ENS5_IJNS4_1CILi1EEESB_SB_EEENS1_32KernelTmaWarpSpecializedPingpongEEENS5_IJNSA_ILi64EEENSA_ILi256EEENSA_ILi32EEEEEENS_12float_e5m2_tENS5_IJlSB_lEEESJ_SK_NS4_8TiledMMAINS4_8MMA_AtomIJNS4_4SM904GMMA31MMA_64x256x32_F32E5M2E5M2_SS_TNILNSO_7ScaleInE1ELSQ_1EEEEEENS4_6LayoutISC_NS5_IJNSA_ILi0EEESU_SU_EEEEENS5_IJNS4_10UnderscoreESX_SX_EEEEENS4_13SM90_TMA_LOADENS4_14ComposedLayoutINS4_7SwizzleILi1ELi4ELi3EEENS4_18smem_ptr_flag_bitsILi8EEENST_INS5_IJNSA_ILi8EEESH_EEENS5_IJSH_SB_EEEEEEEvNS4_8identityES10_S1A_vS1B_EENS_8epilogue10collective6detail29Sm90TmaWarpSpecializedAdapterINS1E_15DefaultEpilogueISJ_SK_SK_NS1D_6thread17LinearCombinationISJ_Li1EffLNS1I_9ScaleType4KindE0ELNS_15FloatRoundStyleE2ESJ_EENS1_15EpilogueDefaultEEEEEvvEEEEvNT_6ParamsE,@"STO_CUDA_ENTRY STV_DEFAULT"
_ZN7cutlass13device_kernelINS_4gemm6kernel13GemmUniversalIN4cute5tupleIJiiiiEEENS1_10collective13CollectiveMmaINS1_37MainloopSm90TmaGmmaWarpSpecializedFP8ILi5ENS5_IJNS4_1CILi1EEESB_SB_EEENS1_32KernelTmaWarpSpecializedPingpongEEENS5_IJNSA_ILi64EEENSA_ILi256EEENSA_ILi32EEEEEENS_12float_e5m2_tENS5_IJlSB_lEEESJ_SK_NS4_8TiledMMAINS4_8MMA_AtomIJNS4_4SM904GMMA31MMA_64x256x32_F32E5M2E5M2_SS_TNILNSO_7ScaleInE1ELSQ_1EEEEEENS4_6LayoutISC_NS5_IJNSA_ILi0EEESU_SU_EEEEENS5_IJNS4_10UnderscoreESX_SX_EEEEENS4_13SM90_TMA_LOADENS4_14ComposedLayoutINS4_7SwizzleILi1ELi4ELi3EEENS4_18smem_ptr_flag_bitsILi8EEENST_INS5_IJNSA_ILi8EEESH_EEENS5_IJSH_SB_EEEEEEEvNS4_8identityES10_S1A_vS1B_EENS_8epilogue10collective6detail29Sm90TmaWarpSpecializedAdapterINS1E_15DefaultEpilogueISJ_SK_SK_NS1D_6thread17LinearCombinationISJ_Li1EffLNS1I_9ScaleType4KindE0ELNS_15FloatRoundStyleE2ESJ_EENS1_15EpilogueDefaultEEEEEvvEEEEvNT_6ParamsE:
[----:B------:R-:W0:Y:S02]  /*0000*/  LDC R1, c[0x0][0x28] ;  /* 0x00000a00ff017b82 */ /* 0x000e240000000800 */
[----:B0-----:R-:W-:Y:S01]  /*0010*/  VIADD R1, R1, 0xfffffef0 ;  /* 0xfffffef001017836 */ /* 0x001fe20000000000 */
[----:B------:R-:W0:Y:S01]  /*0020*/  S2R R2, SR_TID.X ;  /* 0x0000000000027919 */ /* 0x000e220000002100 */
[----:B------:R-:W-:Y:S01]  /*0030*/  ELECT P0, URZ, PT ;  /* 0x00000000003f782f */ /* 0x000fe20003800000 */
[----:B------:R-:W-:Y:S01]  /*0040*/  BSSY B0, `(.L_x_0) ;  /* 0x0000014000007945 */ /* 0x000fe20003800000 */
[----:B0-----:R-:W-:-:S05]  /*0050*/  SHF.R.U32.HI R0, RZ, 0x5, R2 ;  /* 0x00000005ff007819 */ /* 0x001fca0000011602 */
[----:B------:R-:W0:Y:S02]  /*0060*/  SHFL.IDX PT, R3, R0, RZ, 0x1f ;  /* 0x00001fff00037589 */ /* 0x000e2400000e0000 */
[----:B0-----:R-:W-:Y:S02]  /*0070*/  R2UR UR6, R3 ;  /* 0x00000000030672ca */ /* 0x001fe400000e0000 */
[----:B------:R-:W-:-:S05]  /*0080*/  SHF.R.U32.HI R3, RZ, 0x7, R2 ;  /* 0x00000007ff037819 */ /* 0x000fca0000011602 */
[----:B------:R0:W1:Y:S06]  /*0090*/  SHFL.IDX PT, R4, R3, RZ, 0x1f ;  /* 0x00001fff03047589 */ /* 0x00006c00000e0000 */
[----:B------:R-:W-:Y:S02]  /*00a0*/  USHF.R.S32.HI UR4, URZ, 0x1f, UR6 ;  /* 0x0000001f3f047899 */ /* 0x000fe40008011406 */
[----:B------:R-:W-:Y:S02]  /*00b0*/  ISETP.NE.OR P0, PT, RZ, UR6, !P0 ;  /* 0x00000006ff007c0c */ /* 0x000fe4000c705670 */
[----:B------:R-:W-:-:S04]  /*00c0*/  ULEA.HI UR4, UR4, UR6, URZ, 0x2 ;  /* 0x0000000604047291 */ /* 0x000fc8000f8f103f */
[----:B------:R-:W-:-:S04]  /*00d0*/  ULOP3.LUT UR4, UR4, 0xfffffffc, URZ, 0xc0, !UPT ;  /* 0xfffffffc04047892 */ /* 0x000fc8000f8ec03f */
[----:B------:R-:W-:-:S03]  /*00e0*/  UIADD3 UR6, UR6, -UR4, URZ ;  /* 0x8000000406067290 */ /* 0x000fc6000fffe03f */
[----:B0-----:R-:W-:Y:S09]  /*00f0*/  @P0 BRA `(.L_x_1) ;  /* 0x0000000000200947 */ /* 0x001ff20003800000 */
[----:B------:R-:W-:Y:S02]  /*0100*/  ULDC.64 UR4, c[0x0][0x198] ;  /* 0x0000660000047ab9 */ /* 0x000fe40000000a00 */
[----:B------:R-:W-:Y:S02]  /*0110*/  UIADD3 UR8, UP0, UR4, 0xf0, URZ ;  /* 0x000000f004087890 */ /* 0x000fe4000ff1e03f */
[----:B------:R-:W-:Y:S02]  /*0120*/  UIADD3 UR4, UP1, UR4, 0x1f0, URZ ;  /* 0x000001f004047890 */ /* 0x000fe4000ff3e03f */
[----:B------:R-:W-:Y:S02]  /*0130*/  UIADD3.X UR9, URZ, UR5, URZ, UP0, !UPT ;  /* 0x000000053f097290 */ /* 0x000fe400087fe43f */
[----:B------:R-:W-:-:S07]  /*0140*/  UIADD3.X UR5, URZ, UR5, URZ, UP1, !UPT ;  /* 0x000000053f057290 */ /* 0x000fce0008ffe43f */
[----:B------:R0:W-:Y:S02]  /*0150*/  UTMACCTL.PF [UR8] ;  /* 0x00000000080079b9 */ /* 0x0001e40008040000 */
[----:B------:R0:W-:Y:S02]  /*0160*/  UTMACCTL.PF [UR4] ;  /* 0x00000000040079b9 */ /* 0x0001e40008040000 */
[----:B0-----:R-:W-:Y:S01]  /*0170*/  NOP ;  /* 0x0000000000007918 */ /* 0x001fe20000000000 */
.L_x_1:
[----:B------:R-:W-:Y:S05]  /*0180*/  BSYNC B0 ;  /* 0x0000000000007941 */ /* 0x000fea0003800000 */
.L_x_0:
[----:B------:R-:W0:Y:S01]  /*0190*/  SHFL.IDX PT, R5, R0, RZ, 0x1f ;  /* 0x00001fff00057589 */ /* 0x000e2200000e0000 */
[----:B-1----:R-:W-:Y:S01]  /*01a0*/  R2UR UR14, R4 ;  /* 0x00000000040e72ca */ /* 0x002fe200000e0000 */
[----:B------:R-:W-:-:S04]  /*01b0*/  UISETP.NE.AND UP0, UPT, UR6, 0x3, UPT ;  /* 0x000000030600788c */ /* 0x000fc8000bf05270 */
[----:B------:R-:W-:-:S08]  /*01c0*/  UISETP.EQ.OR UP0, UPT, UR6, URZ, !UP0 ;  /* 0x0000003f0600728c */ /* 0x000fd0000c702670 */
[----:B------:R-:W-:Y:S02]  /*01d0*/  UIADD3 UR12, UR14, -0x1, URZ ;  /* 0xffffffff0e0c7890 */ /* 0x000fe4000fffe03f */
[----:B------:R-:W-:Y:S02]  /*01e0*/  UISETP.EQ.AND UP0, UPT, UR14, URZ, UP0 ;  /* 0x0000003f0e00728c */ /* 0x000fe40008702270 */
[----:B------:R-:W-:Y:S02]  /*01f0*/  UISETP.GE.U32.AND UP1, UPT, UR12, 0x2, UPT ;  /* 0x000000020c00788c */ /* 0x000fe4000bf26070 */
[----:B------:R-:W-:Y:S01]  /*0200*/  USEL UR13, URZ, 0x1, !UP0 ;  /* 0x000000013f0d7887 */ /* 0x000fe2000c000000 */
[----:B0-----:R-:W-:-:S03]  /*0210*/  ISETP.NE.AND P0, PT, R5, RZ, PT ;  /* 0x000000ff0500720c */ /* 0x001fc60003f05270 */
[----:B------:R-:W-:-:S10]  /*0220*/  USEL UR13, UR13, 0x2, UP1 ;  /* 0x000000020d0d7887 */ /* 0x000fd40008800000 */
[----:B------:R-:W-:Y:S05]  /*0230*/  @P0 BRA `(.L_x_2) ;  /* 0x0000000000600947 */ /* 0x000fea0003800000 */
[----:B------:R-:W0:Y:S01]  /*0240*/  S2UR UR7, SR_CgaCtaId ;  /* 0x00000000000779c3 */ /* 0x000e220000008800 */
[----:B------:R-:W-:Y:S01]  /*0250*/  UMOV UR4, 0x400 ;  /* 0x0000040000047882 */ /* 0x000fe20000000000 */
[----:B------:R-:W-:Y:S01]  /*0260*/  UMOV UR5, 0x1 ;  /* 0x0000000100057882 */ /* 0x000fe20000000000 */
[----:B------:R-:W-:Y:S01]  /*0270*/  UMOV UR8, 0x80 ;  /* 0x0000008000087882 */ /* 0x000fe20000000000 */
[----:B------:R-:W-:Y:S01]  /*0280*/  ELECT P0, URZ, PT ;  /* 0x00000000003f782f */ /* 0x000fe20003800000 */
[----:B------:R-:W-:-:S04]  /*0290*/  UIADD3 UR8, -UR8, 0x100000, URZ ;  /* 0x0010000008087890 */ /* 0x000fc8000fffe13f */
[----:B------:R-:W-:Y:S02]  /*02a0*/  USHF.L.U32 UR9, UR8, 0xb, URZ ;  /* 0x0000000b08097899 */ /* 0x000fe4000800063f */
[----:B------:R-:W-:Y:S02]  /*02b0*/  USHF.L.U32 UR8, UR8, 0x1, URZ ;  /* 0x0000000108087899 */ /* 0x000fe4000800063f */
[----:B0-----:R-:W-:Y:S02]  /*02c0*/  ULEA UR7, UR7, UR4, 0x18 ;  /* 0x0000000407077291 */ /* 0x001fe4000f8ec03f */
[----:B------:R-:W-:-:S04]  /*02d0*/  UIADD3 UR4, -UR5, 0x100000, URZ ;  /* 0x0010000005047890 */ /* 0x000fc8000fffe13f */
[----:B------:R-:W-:Y:S02]  /*02e0*/  USHF.L.U32 UR5, UR4, 0xb, URZ ;  /* 0x0000000b04057899 */ /* 0x000fe4000800063f */
[----:B------:R-:W-:Y:S01]  /*02f0*/  USHF.L.U32 UR4, UR4, 0x1, URZ ;  /* 0x0000000104047899 */ /* 0x000fe2000800063f */
[----:B------:R-:W0:Y:S11]  /*0300*/  FENCE.VIEW.ASYNC.S ;  /* 0x00000000000073c6 */ /* 0x000e360000000000 */
[----:B0-----:R0:W1:Y:S01]  /*0310*/  SYNCS.EXCH.64 URZ, [UR7], UR4 ;  /* 0x00000004073f75b2 */ /* 0x0010620008000100 */
[----:B------:R0:W2:Y:S01]  /*0320*/  SYNCS.EXCH.64 URZ, [UR7+0x28], UR8 ;  /* 0x00002808073f75b2 */ /* 0x0000a20008000100 */
[----:B------:R0:W3:Y:S01]  /*0330*/  SYNCS.EXCH.64 URZ, [UR7+0x8], UR4 ;  /* 0x00000804073f75b2 */ /* 0x0000e20008000100 */
[----:B------:R0:W4:Y:S01]  /*0340*/  SYNCS.EXCH.64 URZ, [UR7+0x30], UR8 ;  /* 0x00003008073f75b2 */ /* 0x0001220008000100 */
[----:B------:R0:W0:Y:S01]  /*0350*/  SYNCS.EXCH.64 URZ, [UR7+0x10], UR4 ;  /* 0x00001004073f75b2 */ /* 0x0000220008000100 */
[----:B------:R0:W0:Y:S01]  /*0360*/  SYNCS.EXCH.64 URZ, [UR7+0x38], UR8 ;  /* 0x00003808073f75b2 */ /* 0x0000220008000100 */
[----:B------:R0:W0:Y:S01]  /*0370*/  SYNCS.EXCH.64 URZ, [UR7+0x18], UR4 ;  /* 0x00001804073f75b2 */ /* 0x0000220008000100 */
[----:B------:R0:W0:Y:S01]  /*0380*/  SYNCS.EXCH.64 URZ, [UR7+0x40], UR8 ;  /* 0x00004008073f75b2 */ /* 0x0000220008000100 */
[----:B------:R0:W0:Y:S01]  /*0390*/  SYNCS.EXCH.64 URZ, [UR7+0x20], UR4 ;  /* 0x00002004073f75b2 */ /* 0x0000220008000100 */
[----:B------:R0:W0:Y:S01]  /*03a0*/  SYNCS.EXCH.64 URZ, [UR7+0x48], UR8 ;  /* 0x00004808073f75b2 */ /* 0x0000220008000100 */
[----:B------:R-:W-:Y:S01]  /*03b0*/  NOP ;  /* 0x0000000000007918 */ /* 0x000fe20000000000 */
.L_x_2:
[----:B------:R-:W5:Y:S01]  /*03c0*/  SHFL.IDX PT, R5, R0, RZ, 0x1f ;  /* 0x00001fff00057589 */ /* 0x000f6200000e0000 */
[----:B------:R-:W-:Y:S01]  /*03d0*/  ELECT P0, URZ, PT ;  /* 0x00000000003f782f */ /* 0x000fe20003800000 */
[----:B------:R-:W-:Y:S01]  /*03e0*/  NOP ;  /* 0x0000000000007918 */ /* 0x000fe20000000000 */
[----:B------:R-:W-:Y:S01]  /*03f0*/  ELECT P1, URZ, PT ;  /* 0x00000000003f782f */ /* 0x000fe20003820000 */
[----:B------:R-:W1:Y:S01]  /*0400*/  SHFL.IDX PT, R4, R0, RZ, 0x1f ;  /* 0x00001fff00047589 */ /* 0x000e6200000e0000 */
[----:B0-----:R-:W-:Y:S01]  /*0410*/  UMOV UR4, 0x20 ;  /* 0x0000002000047882 */ /* 0x001fe20000000000 */
[----:B------:R-:W-:Y:S01]  /*0420*/  UMOV UR9, 0x80 ;  /* 0x0000008000097882 */ /* 0x000fe20000000000 */
[----:B------:R-:W-:Y:S01]  /*0430*/  NOP ;  /* 0x0000000000007918 */ /* 0x000fe20000000000 */
[----:B------:R0:W2:Y:S01]  /*0440*/  SHFL.IDX PT, R0, R3, RZ, 0x1f ;  /* 0x00001fff03007589 */ /* 0x0000a200000e0000 */
[----:B------:R-:W-:Y:S01]  /*0450*/  ULDC.64 UR22, c[0x0][0x208] ;  /* 0x0000820000167ab9 */ /* 0x000fe20000000a00 */
[----:B0-----:R-:W-:-:S04]  /*0460*/  SHF.R.S32.HI R3, RZ, 0x1f, R2 ;  /* 0x0000001fff037819 */ /* 0x001fc80000011402 */
[----:B------:R-:W-:Y:S02]  /*0470*/  LEA.HI R3, R3, R2, RZ, 0x7 ;  /* 0x0000000203037211 */ /* 0x000fe400078f38ff */
[----:B-----5:R-:W-:Y:S02]  /*0480*/  ISETP.NE.OR P0, PT, R5, RZ, !P0 ;  /* 0x000000ff0500720c */ /* 0x020fe40004705670 */
[----:B------:R-:W-:Y:S02]  /*0490*/  LOP3.LUT R3, R3, 0xffffff80, RZ, 0xc0, !PT ;  /* 0xffffff8003037812 */ /* 0x000fe400078ec0ff */
[----:B-1----:R-:W-:-:S03]  /*04a0*/  ISETP.NE.OR P1, PT, R4, RZ, !P1 ;  /* 0x000000ff0400720c */ /* 0x002fc60004f25670 */
[----:B------:R-:W-:Y:S01]  /*04b0*/  IMAD.IADD R3, R2, 0x1, -R3 ;  /* 0x0000000102037824 */ /* 0x000fe200078e0a03 */
[----:B--2---:R-:W-:-:S05]  /*04c0*/  R2UR UR17, R0 ;  /* 0x00000000001172ca */ /* 0x004fca00000e0000 */
[----:B------:R-:W-:-:S04]  /*04d0*/  VOTEU.ALL UP0, P0 ;  /* 0x00000000003f7886 */ /* 0x000fc80000000000 */
[----:B------:R-:W-:Y:S01]  /*04e0*/  VOTEU.ALL UP1, P1 ;  /* 0x00000000003f7886 */ /* 0x000fe20000820000 */
[----:B------:R-:W0:Y:S01]  /*04f0*/  @!UP0 S2UR UR8, SR_CgaCtaId ;  /* 0x00000000000889c3 */ /* 0x000e220000008800 */
[----:B------:R-:W-:Y:S01]  /*0500*/  @!UP0 UMOV UR7, 0x400 ;  /* 0x0000040000078882 */ /* 0x000fe20000000000 */
[----:B------:R-:W-:-:S04]  /*0510*/  @!UP0 UIADD3 UR4, -UR4, 0x100000, URZ ;  /* 0x0010000004048890 */ /* 0x000fc8000fffe13f */
[----:B------:R-:W-:Y:S02]  /*0520*/  @!UP0 USHF.L.U32 UR5, UR4, 0xb, URZ ;  /* 0x0000000b04058899 */ /* 0x000fe4000800063f */
[----:B------:R-:W-:Y:S01]  /*0530*/  @!UP0 USHF.L.U32 UR4, UR4, 0x1, URZ ;  /* 0x0000000104048899 */ /* 0x000fe2000800063f */
[----:B------:R-:W-:Y:S01]  /*0540*/  @!UP1 UMOV UR10, 0x400 ;  /* 0x00000400000a9882 */ /* 0x000fe20000000000 */
[----:B------:R-:W-:Y:S01]  /*0550*/  VOTEU.ALL UP2, P1 ;  /* 0x00000000003f7886 */ /* 0x000fe20000840000 */
[----:B------:R-:W-:Y:S01]  /*0560*/  VOTEU.ALL UP3, P1 ;  /* 0x00000000003f7886 */ /* 0x000fe20000860000 */
[----:B------:R-:W-:Y:S01]  /*0570*/  VOTEU.ALL UP4, P1 ;  /* 0x00000000003f7886 */ /* 0x000fe20000880000 */
[----:B------:R-:W1:Y:S01]  /*0580*/  @!UP1 S2UR UR11, SR_CgaCtaId ;  /* 0x00000000000b99c3 */ /* 0x000e620000008800 */
[----:B------:R-:W-:Y:S01]  /*0590*/  VOTEU.ALL UP5, P1 ;  /* 0x00000000003f7886 */ /* 0x000fe200008a0000 */
[----:B------:R-:W-:Y:S01]  /*05a0*/  ISETP.NE.AND P1, PT, RZ, UR14, PT ;  /* 0x0000000eff007c0c */ /* 0x000fe2000bf25270 */
[----:B0-----:R-:W-:-:S02]  /*05b0*/  @!UP0 ULEA UR7, UR8, UR7, 0x18 ;  /* 0x0000000708078291 */ /* 0x001fc4000f8ec03f */
[----:B------:R-:W-:-:S04]  /*05c0*/  @!UP1 UIADD3 UR8, -UR9, 0x100000, URZ ;  /* 0x0010000009089890 */ /* 0x000fc8000fffe13f */
[----:B------:R-:W-:Y:S02]  /*05d0*/  @!UP1 USHF.L.U32 UR9, UR8, 0xb, URZ ;  /* 0x0000000b08099899 */ /* 0x000fe4000800063f */
[----:B------:R-:W-:Y:S01]  /*05e0*/  @!UP1 USHF.L.U32 UR8, UR8, 0x1, URZ ;  /* 0x0000000108089899 */ /* 0x000fe2000800063f */
[----:B------:R-:W-:Y:S01]  /*05f0*/  VOTEU.ALL UP0, P0 ;  /* 0x00000000003f7886 */ /* 0x000fe20000000000 */
[----:B-1----:R-:W-:Y:S01]  /*0600*/  @!UP1 ULEA UR10, UR11, UR10, 0x18 ;  /* 0x0000000a0b0a9291 */ /* 0x002fe2000f8ec03f */
[----:B------:R-:W-:Y:S01]  /*0610*/  VOTEU.ALL UP1, P0 ;  /* 0x00000000003f7886 */ /* 0x000fe20000020000 */
[----:B------:R-:W0:Y:S02]  /*0620*/  FENCE.VIEW.ASYNC.S ;  /* 0x00000000000073c6 */ /* 0x000e240000000000 */
[----:B0-----:R-:W3:Y:S02]  /*0630*/  @!UP0 SYNCS.EXCH.64 URZ, [UR7+0x80], UR4 ;  /* 0x00008004073f85b2 */ /* 0x001ee40008000100 */
[----:B------:R0:W3:Y:S01]  /*0640*/  @!UP1 SYNCS.EXCH.64 URZ, [UR7+0x88], UR4 ;  /* 0x00008804073f95b2 */ /* 0x0000e20008000100 */
[----:B------:R-:W-:Y:S01]  /*0650*/  NOP ;  /* 0x0000000000007918 */ /* 0x000fe20000000000 */
[----:B0-----:R-:W-:-:S02]  /*0660*/  ULDC.64 UR4, c[0x0][0x598] ;  /* 0x0001660000047ab9 */ /* 0x001fc40000000a00 */
[----:B------:R-:W-:Y:S02]  /*0670*/  ISETP.NE.U32.AND P0, PT, RZ, UR4, PT ;  /* 0x00000004ff007c0c */ /* 0x000fe4000bf05070 */
[----:B------:R0:W3:Y:S02]  /*0680*/  @!UP2 SYNCS.EXCH.64 URZ, [UR10+0x60], UR8 ;  /* 0x000060080a3fa5b2 */ /* 0x0000e40008000100 */
[----:B------:R-:W-:Y:S01]  /*0690*/  ISETP.NE.AND.EX P0, PT, RZ, UR5, PT, P0 ;  /* 0x00000005ff007c0c */ /* 0x000fe2000bf05300 */
[----:B------:R0:W3:Y:S01]  /*06a0*/  @!UP3 SYNCS.EXCH.64 URZ, [UR10+0x68], UR8 ;  /* 0x000068080a3fb5b2 */ /* 0x0000e20008000100 */
[----:B------:R0:W3:Y:S01]  /*06b0*/  @!UP4 SYNCS.EXCH.64 URZ, [UR10+0x70], UR8 ;  /* 0x000070080a3fc5b2 */ /* 0x0000e20008000100 */
[----:B------:R0:W3:Y:S01]  /*06c0*/  @!UP5 SYNCS.EXCH.64 URZ, [UR10+0x78], UR8 ;  /* 0x000078080a3fd5b2 */ /* 0x0000e20008000100 */
[----:B------:R-:W-:Y:S01]  /*06d0*/  NOP ;  /* 0x0000000000007918 */ /* 0x000fe20000000000 */
[----:B---34-:R-:W-:Y:S08]  /*06e0*/  BAR.SYNC.DEFER_BLOCKING 0x0 ;  /* 0x0000000000007b1d */ /* 0x018ff00000010000 */
[----:B0-----:R-:W-:Y:S05]  /*06f0*/  @!P0 BRA `(.L_x_3) ;  /* 0x0000000000208947 */ /* 0x001fea0003800000 */
[----:B------:R-:W0:Y:S02]  /*0700*/  LDC.64 R4, c[0x0][0x598] ;  /* 0x00016600ff047b82 */ /* 0x000e240000000a00 */
[----:B0-----:R-:W2:Y:S02]  /*0710*/  LDG.E.64 R4, desc[UR22][R4.64] ;  /* 0x0000001604047981 */ /* 0x001ea4000c1e1b00 */
[----:B--2---:R-:W-:-:S04]  /*0720*/  ISETP.NE.U32.AND P0, PT, R4, RZ, PT ;  /* 0x000000ff0400720c */ /* 0x004fc80003f05070 */
[----:B------:R-:W-:-:S13]  /*0730*/  ISETP.NE.AND.EX P0, PT, R5, RZ, PT, P0 ;  /* 0x000000ff0500720c */ /* 0x000fda0003f05300 */
[----:B------:R-:W-:Y:S05]  /*0740*/  @!P0 BRA `(.L_x_3) ;  /* 0x00000000000c8947 */ /* 0x000fea0003800000 */
[----:B------:R-:W2:Y:S02]  /*0750*/  LD.E R4, desc[UR22][R4.64] ;  /* 0x0000001604047980 */ /* 0x000ea4000c101900 */
[----:B--2---:R-:W-:Y:S01]  /*0760*/  R2UR UR25, R4 ;  /* 0x00000000041972ca */ /* 0x004fe200000e0000 */
[----:B------:R-:W-:-:S14]  /*0770*/  BRA `(.L_x_4) ;  /* 0x0000000000247947 */ /* 0x000fdc0003800000 */
.L_x_3:
[----:B------:R-:W-:Y:S02]  /*0780*/  ULDC.64 UR4, c[0x0][0x588] ;  /* 0x0001620000047ab9 */ /* 0x000fe40000000a00 */
[----:B------:R-:W-:-:S04]  /*0790*/  ISETP.NE.U32.AND P0, PT, RZ, UR4, PT ;  /* 0x00000004ff007c0c */ /* 0x000fc8000bf05070 */
[----:B------:R-:W-:-:S13]  /*07a0*/  ISETP.NE.AND.EX P0, PT, RZ, UR5, PT, P0 ;  /* 0x00000005ff007c0c */ /* 0x000fda000bf05300 */
[----:B------:R-:W-:Y:S05]  /*07b0*/  @!P0 BRA `(.L_x_5) ;  /* 0x0000000000108947 */ /* 0x000fea0003800000 */
[----:B------:R-:W0:Y:S02]  /*07c0*/  LDC.64 R4, c[0x0][0x588] ;  /* 0x00016200ff047b82 */ /* 0x000e240000000a00 */
[----:B0-----:R-:W2:Y:S02]  /*07d0*/  LDG.E R4, desc[UR22][R4.64] ;  /* 0x0000001604047981 */ /* 0x001ea4000c1e1900 */
[----:B--2---:R-:W-:Y:S01]  /*07e0*/  R2UR UR25, R4 ;  /* 0x00000000041972ca */ /* 0x004fe200000e0000 */
[----:B------:R-:W-:-:S14]  /*07f0*/  BRA `(.L_x_4) ;  /* 0x0000000000047947 */ /* 0x000fdc0003800000 */
.L_x_5:
[----:B------:R-:W-:-:S05]  /*0800*/  ULDC UR25, c[0x0][0x580] ;  /* 0x0001600000197ab9 */ /* 0x000fca0000000800 */
.L_x_4:
[----:B------:R-:W-:Y:S02]  /*0810*/  ULDC.64 UR4, c[0x0][0x5a0] ;  /* 0x0001680000047ab9 */ /* 0x000fe40000000a00 */
[----:B------:R-:W-:-:S04]  /*0820*/  ISETP.NE.U32.AND P0, PT, RZ, UR4, PT ;  /* 0x00000004ff007c0c */ /* 0x000fc8000bf05070 */
[----:B------:R-:W-:-:S13]  /*0830*/  ISETP.NE.AND.EX P0, PT, RZ, UR5, PT, P0 ;  /* 0x00000005ff007c0c */ /* 0x000fda000bf05300 */
[----:B------:R-:W-:Y:S05]  /*0840*/  @!P0 BRA `(.L_x_6) ;  /* 0x0000000000208947 */ /* 0x000fea0003800000 */
        /* <DEDUP_REMOVED lines=8> */
.L_x_6:
        /* <DEDUP_REMOVED lines=8> */
.L_x_8:
[----:B------:R-:W-:-:S05]  /*0950*/  ULDC UR26, c[0x0][0x584] ;  /* 0x00016100001a7ab9 */ /* 0x000fca0000000800 */
.L_x_7:
[----:B------:R-:W0:Y:S01]  /*0960*/  LDC R0, c[0x0][0x65c] ;  /* 0x00019700ff007b82 */ /* 0x000e220000000800 */
[----:B------:R-:W1:Y:S01]  /*0970*/  S2R R12, SR_CTAID.Y ;  /* 0x00000000000c7919 */ /* 0x000e620000002600 */
[----:B------:R-:W-:Y:S01]  /*0980*/  IMAD.MOV.U32 R5, RZ, RZ, RZ ;  /* 0x000000ffff057224 */ /* 0x000fe200078e00ff */
[----:B------:R-:W-:Y:S01]  /*0990*/  UISETP.NE.AND UP0, UPT, UR14, 0x2, UPT ;  /* 0x000000020e00788c */ /* 0x000fe2000bf05270 */
[----:B------:R-:W2:Y:S01]  /*09a0*/  S2R R4, SR_CTAID.X ;  /* 0x0000000000047919 */ /* 0x000ea20000002500 */
[----:B------:R-:W-:Y:S01]  /*09b0*/  ULDC UR7, c[0x0][0x28c] ;  /* 0x0000a30000077ab9 */ /* 0x000fe20000000800 */
[----:B------:R-:W-:Y:S01]  /*09c0*/  UMOV UR5, URZ ;  /* 0x0000003f00057c82 */ /* 0x000fe20008000000 */
[----:B------:R-:W-:Y:S02]  /*09d0*/  UIADD3 UR7, UR7, 0x1f, URZ ;  /* 0x0000001f07077890 */ /* 0x000fe4000fffe03f */
[----:B------:R-:W-:Y:S01]  /*09e0*/  PLOP3.LUT P0, PT, PT, PT, UP0, 0x80, 0x0 ;  /* 0x000000000000781c */ /* 0x000fe20003f0f008 */
[----:B------:R-:W-:Y:S01]  /*09f0*/  UMOV UR4, URZ ;  /* 0x0000003f00047c82 */ /* 0x000fe20008000000 */
[----:B------:R-:W-:Y:S01]  /*0a00*/  ULDC.64 UR18, c[0x0][0x650] ;  /* 0x0001940000127ab9 */ /* 0x000fe20000000a00 */
[----:B------:R-:W-:-:S04]  /*0a10*/  USHF.R.S32.HI UR10, URZ, 0x1f, UR7 ;  /* 0x0000001f3f0a7899 */ /* 0x000fc80008011407 */
[----:B------:R-:W-:-:S04]  /*0a20*/  ULEA.HI UR10, UR10, UR7, URZ, 0x5 ;  /* 0x000000070a0a7291 */ /* 0x000fc8000f8f283f */
[----:B------:R-:W-:Y:S01]  /*0a30*/  USHF.R.S32.HI UR14, URZ, 0x5, UR10 ;  /* 0x000000053f0e7899 */ /* 0x000fe2000801140a */
[----:B0-----:R-:W-:-:S13]  /*0a40*/  ISETP.NE.AND P2, PT, R0, 0x1, PT ;  /* 0x000000010000780c */ /* 0x001fda0003f45270 */
[----:B------:R-:W2:Y:S01]  /*0a50*/  @P2 LDC R9, c[0x0][0x10] ;  /* 0x00000400ff092b82 */ /* 0x000ea20000000800 */
[----:B-1----:R-:W-:Y:S02]  /*0a60*/  @P2 IMAD.MOV.U32 R6, RZ, RZ, R12 ;  /* 0x000000ffff062224 */ /* 0x002fe400078e000c */
[----:B------:R-:W-:-:S05]  /*0a70*/  @P2 IMAD.MOV.U32 R7, RZ, RZ, RZ ;  /* 0x000000ffff072224 */ /* 0x000fca00078e00ff */
[----:B------:R-:W0:Y:S01]  /*0a80*/  @!P2 LDC R11, c[0x0][0xc] ;  /* 0x00000300ff0bab82 */ /* 0x000e220000000800 */
[----:B------:R-:W-:Y:S01]  /*0a90*/  ULDC UR8, c[0x0][0xc] ;  /* 0x0000030000087ab9 */ /* 0x000fe20000000800 */
[----:B------:R-:W-:Y:S01]  /*0aa0*/  ULDC UR9, c[0x0][0x10] ;  /* 0x0000040000097ab9 */ /* 0x000fe20000000800 */
[----:B------:R-:W-:Y:S01]  /*0ab0*/  ULDC UR7, c[0x0][0x14] ;  /* 0x0000050000077ab9 */ /* 0x000fe20000000800 */
[----:B------:R-:W-:-:S04]  /*0ac0*/  UIMAD.WIDE.U32 UR8, UR8, UR9, URZ ;  /* 0x00000009080872a5 */ /* 0x000fc8000f8e003f */
[----:B------:R-:W-:Y:S02]  /*0ad0*/  UIMAD.WIDE.U32 UR20, UR8, UR7, URZ ;  /* 0x00000007081472a5 */ /* 0x000fe4000f8e003f */
[----:B------:R-:W-:-:S04]  /*0ae0*/  UIMAD UR15, UR9, UR7, URZ ;  /* 0x00000007090f72a4 */ /* 0x000fc8000f8e023f */
[----:B------:R-:W-:Y:S01]  /*0af0*/  UIADD3 UR15, UR21, UR15, URZ ;  /* 0x0000000f150f7290 */ /* 0x000fe2000fffe03f */
[----:B--2---:R-:W-:-:S04]  /*0b00*/  @P2 IMAD.WIDE.U32 R8, R4, R9, R6 ;  /* 0x0000000904082225 */ /* 0x004fc800078e0006 */
[----:B------:R-:W-:Y:S02]  /*0b10*/  @P2 IMAD.MOV.U32 R13, RZ, RZ, R8 ;  /* 0x000000ffff0d2224 */ /* 0x000fe400078e0008 */
[----:B0-----:R-:W-:-:S04]  /*0b20*/  @!P2 IMAD.WIDE.U32 R6, R11, R12, R4 ;  /* 0x0000000c0b06a225 */ /* 0x001fc800078e0004 */
[----:B------:R-:W-:Y:S02]  /*0b30*/  @P2 IMAD.MOV.U32 R11, RZ, RZ, RZ ;  /* 0x000000ffff0b2224 */ /* 0x000fe400078e00ff */
[----:B------:R-:W-:Y:S02]  /*0b40*/  @!P2 IMAD.MOV.U32 R13, RZ, RZ, R6 ;  /* 0x000000ffff0da224 */ /* 0x000fe400078e0006 */
[----:B------:R-:W-:Y:S02]  /*0b50*/  @P2 IMAD.IADD R10, R9, 0x1, R11 ;  /* 0x00000001090a2824 */ /* 0x000fe400078e020b */
[----:B------:R-:W-:Y:S01]  /*0b60*/  @!P2 IMAD.MOV.U32 R10, RZ, RZ, R7 ;  /* 0x000000ffff0aa224 */ /* 0x000fe200078e0007 */
[----:B------:R0:W-:Y:S01]  /*0b70*/  STL [R1+0x80], R13 ;  /* 0x0000800d01007387 */ /* 0x0001e20000100800 */
[----:B------:R-:W-:Y:S02]  /*0b80*/  IMAD.MOV.U32 R18, RZ, RZ, R13 ;  /* 0x000000ffff127224 */ /* 0x000fe400078e000d */
[----:B------:R-:W-:Y:S01]  /*0b90*/  IMAD.MOV.U32 R19, RZ, RZ, R10 ;  /* 0x000000ffff137224 */ /* 0x000fe200078e000a */
[----:B------:R0:W-:Y:S01]  /*0ba0*/  STL [R1+0x7c], R10 ;  /* 0x00007c0a01007387 */ /* 0x0001e20000100800 */
[----:B------:R-:W-:Y:S05]  /*0bb0*/  @P0 BRA `(.L_x_9) ;  /* 0x0000000000280947 */ /* 0x000fea0003800000 */
[----:B------:R-:W-:Y:S01]  /*0bc0*/  IADD3 R18, P0, R18, UR20, RZ ;  /* 0x0000001412127c10 */ /* 0x000fe2000ff1e0ff */
[----:B------:R-:W-:Y:S02]  /*0bd0*/  UISETP.GE.U32.AND UP0, UPT, UR14, 0x5, UPT ;  /* 0x000000050e00788c */ /* 0x000fe4000bf06070 */
[----:B------:R-:W-:Y:S01]  /*0be0*/  UIMAD.WIDE.U32 UR4, UR14, -0x33333333, URZ ;  /* 0xcccccccd0e0478a5 */ /* 0x000fe2000f8e003f */
[----:B------:R-:W-:Y:S01]  /*0bf0*/  IADD3.X R19, R19, UR15, RZ, P0, !PT ;  /* 0x0000000f13137c10 */ /* 0x000fe200087fe4ff */
[----:B------:R1:W-:Y:S02]  /*0c00*/  STL [R1+0x80], R18 ;  /* 0x0000801201007387 */ /* 0x0003e40000100800 */
[----:B------:R-:W-:Y:S02]  /*0c10*/  USHF.R.U32.HI UR5, URZ, 0x2, UR5 ;  /* 0x000000023f057899 */ /* 0x000fe40008011605 */
[----:B------:R1:W-:Y:S01]  /*0c20*/  STL [R1+0x7c], R19 ;  /* 0x00007c1301007387 */ /* 0x0003e20000100800 */
[----:B------:R-:W-:-:S02]  /*0c30*/  UMOV UR4, URZ ;  /* 0x0000003f00047c82 */ /* 0x000fc40008000000 */
[----:B------:R-:W-:Y:S02]  /*0c40*/  @UP0 ULOP3.LUT UR4, UR5, 0x1, URZ, 0xc0, !UPT ;  /* 0x0000000105040892 */ /* 0x000fe4000f8ec03f */
[----:B------:R-:W-:-:S12]  /*0c50*/  UIMAD UR5, UR5, -0x5, UR14 ;  /* 0xfffffffb050578a4 */ /* 0x000fd8000f8e020e */
.L_x_9:
[----:B------:R-:W-:Y:S01]  /*0c60*/  IMAD.MOV.U32 R8, RZ, RZ, -0x1 ;  /* 0xffffffffff087424 */ /* 0x000fe200078e00ff */
[----:B------:R-:W-:Y:S01]  /*0c70*/  ISETP.GE.U32.AND P0, PT, R18, UR18, PT ;  /* 0x0000001212007c0c */ /* 0x000fe2000bf06070 */
[----:B------:R-:W-:Y:S01]  /*0c80*/  IMAD.MOV.U32 R6, RZ, RZ, -0x1 ;  /* 0xffffffffff067424 */ /* 0x000fe200078e00ff */
[----:B------:R-:W-:Y:S01]  /*0c90*/  PRMT R0, RZ, 0x7610, R0 ;  /* 0x00007610ff007816 */ /* 0x000fe20000000000 */
[----:B------:R-:W-:Y:S01]  /*0ca0*/  IMAD.MOV.U32 R7, RZ, RZ, -0x1 ;  /* 0xffffffffff077424 */ /* 0x000fe200078e00ff */
[----:B------:R2:W-:Y:S01]  /*0cb0*/  STL [R1+0x84], R8 ;  /* 0x0000840801007387 */ /* 0x0005e20000100800 */
[----:B------:R-:W-:-:S03]  /*0cc0*/  ISETP.GE.U32.AND.EX P0, PT, R19, UR19, PT, P0 ;  /* 0x0000001313007c0c */ /* 0x000fc6000bf06100 */
[----:B------:R2:W-:Y:S04]  /*0cd0*/  STL [R1+0x78], R6 ;  /* 0x0000780601007387 */ /* 0x0005e80000100800 */
[----:B------:R2:W-:Y:S06]  /*0ce0*/  STL [R1+0x88], R7 ;  /* 0x0000880701007387 */ /* 0x0005ec0000100800 */
[----:B------:R-:W-:Y:S05]  /*0cf0*/  @P0 BRA `(.L_x_10) ;  /* 0x0000000400680947 */ /* 0x000fea0003800000 */
[----:B------:R-:W3:Y:S01]  /*0d00*/  LDC.64 R14, c[0x0][0x628] ;  /* 0x00018a00ff0e7b82 */ /* 0x000ee20000000a00 */
[----:B--2---:R-:W-:Y:S02]  /*0d10*/  IMAD.MOV.U32 R6, RZ, RZ, R18 ;  /* 0x000000ffff067224 */ /* 0x004fe400078e0012 */
[----:B------:R-:W-:-:S05]  /*0d20*/  IMAD.MOV.U32 R7, RZ, RZ, R19 ;  /* 0x000000ffff077224 */ /* 0x000fca00078e0013 */
[----:B------:R-:W2:Y:S08]  /*0d30*/  LDC R0, c[0x0][0x630] ;  /* 0x00018c00ff007b82 */ /* 0x000eb00000000800 */
[----:B------:R-:W4:Y:S01]  /*0d40*/  LDC.64 R16, c[0x0][0x620] ;  /* 0x00018800ff107b82 */ /* 0x000f220000000a00 */
[----:B---3--:R-:W-:-:S04]  /*0d50*/  ISETP.NE.U32.AND P0, PT, R14, RZ, PT ;  /* 0x000000ff0e00720c */ /* 0x008fc80003f05070 */
[----:B------:R-:W-:-:S13]  /*0d60*/  ISETP.NE.AND.EX P0, PT, R15, RZ, PT, P0 ;  /* 0x000000ff0f00720c */ /* 0x000fda0003f05300 */
[----:B--2-4-:R-:W-:Y:S05]  /*0d70*/  @!P0 BRA `(.L_x_11) ;  /* 0x0000000000288947 */ /* 0x014fea0003800000 */
[----:B------:R-:W2:Y:S02]  /*0d80*/  LDC R11, c[0x0][0x634] ;  /* 0x00018d00ff0b7b82 */ /* 0x000ea40000000800 */
[----:B--2---:R-:W-:-:S05]  /*0d90*/  IADD3 R11, P0, R18, R11, RZ ;  /* 0x0000000b120b7210 */ /* 0x004fca0007f1e0ff */
[----:B0-----:R-:W-:-:S04]  /*0da0*/  IMAD.X R13, RZ, RZ, R19, P0 ;  /* 0x000000ffff0d7224 */ /* 0x001fc800000e0613 */
[----:B------:R-:W-:-:S04]  /*0db0*/  IMAD.WIDE.U32 R6, R13, R14, RZ ;  /* 0x0000000e0d067225 */ /* 0x000fc800078e00ff */
[----:B------:R-:W-:-:S04]  /*0dc0*/  IMAD.WIDE.U32 R8, P0, R11, R15, R6 ;  /* 0x0000000f0b087225 */ /* 0x000fc80007800006 */
[----:B------:R-:W-:-:S04]  /*0dd0*/  IMAD.WIDE.U32 R6, R11, R14, RZ ;  /* 0x0000000e0b067225 */ /* 0x000fc800078e00ff */
[----:B------:R-:W-:Y:S01]  /*0de0*/  IMAD.X R11, RZ, RZ, RZ, P0 ;  /* 0x000000ffff0b7224 */ /* 0x000fe200000e06ff */
[----:B------:R-:W-:Y:S01]  /*0df0*/  IADD3 RZ, P0, R7, R8, RZ ;  /* 0x0000000807ff7210 */ /* 0x000fe20007f1e0ff */
[----:B------:R-:W-:-:S04]  /*0e00*/  IMAD.MOV.U32 R10, RZ, RZ, R9 ;  /* 0x000000ffff0a7224 */ /* 0x000fc800078e0009 */
[----:B------:R-:W-:-:S08]  /*0e10*/  IMAD.WIDE.U32.X R6, R13, R15, R10, P0 ;  /* 0x0000000f0d067225 */ /* 0x000fd000000e040a */
.L_x_11:
[-CC-:B------:R-:W-:Y:S01]  /*0e20*/  SHF.R.U64 R25, R6, R0.reuse, R7.reuse ;  /* 0x0000000006197219 */ /* 0x180fe20000001207 */
[----:B0-----:R-:W0:Y:S01]  /*0e30*/  LDC R10, c[0x0][0x618] ;  /* 0x00018600ff0a7b82 */ /* 0x001e220000000800 */
[----:B------:R-:W-:Y:S01]  /*0e40*/  SHF.R.U32.HI R5, RZ, R0, R7 ;  /* 0x00000000ff057219 */ /* 0x000fe20000011607 */
[----:B------:R-:W-:Y:S01]  /*0e50*/  IMAD.MOV.U32 R6, RZ, RZ, R18 ;  /* 0x000000ffff067224 */ /* 0x000fe200078e0012 */
[----:B------:R-:W-:Y:S01]  /*0e60*/  IADD3 R9, P0, RZ, -R25, RZ ;  /* 0x80000019ff097210 */ /* 0x000fe20007f1e0ff */
[----:B------:R-:W-:Y:S01]  /*0e70*/  IMAD.MOV.U32 R7, RZ, RZ, R19 ;  /* 0x000000ffff077224 */ /* 0x000fe200078e0013 */
[----:B------:R-:W-:Y:S01]  /*0e80*/  I2FP.F32.U32 R0, R4 ;  /* 0x0000000400007245 */ /* 0x000fe20000201000 */
[----:B------:R-:W-:Y:S02]  /*0e90*/  ULDC UR7, c[0x0][0x150] ;  /* 0x0000540000077ab9 */ /* 0x000fe40000000800 */
[----:B------:R-:W2:Y:S01]  /*0ea0*/  LDC.64 R22, c[0x0][0x640] ;  /* 0x00019000ff167b82 */ /* 0x000ea20000000a00 */
[----:B------:R-:W-:-:S02]  /*0eb0*/  IMAD.X R11, RZ, RZ, ~R5, P0 ;  /* 0x000000ffff0b7224 */ /* 0x000fc400000e0e05 */
[----:B------:R-:W-:Y:S01]  /*0ec0*/  FMUL R0, R0, UR7 ;  /* 0x0000000700007c20 */ /* 0x000fe20008400000 */
[----:B------:R-:W-:Y:S01]  /*0ed0*/  IMAD.WIDE.U32 R6, R9, R16, R6 ;  /* 0x0000001009067225 */ /* 0x000fe200078e0006 */
[----:B------:R-:W-:-:S03]  /*0ee0*/  ULDC UR7, c[0x0][0x154] ;  /* 0x0000550000077ab9 */ /* 0x000fc60000000800 */
[----:B------:R-:W-:Y:S01]  /*0ef0*/  IMAD R8, R11, R16, RZ ;  /* 0x000000100b087224 */ /* 0x000fe200078e02ff */
[----:B------:R-:W3:Y:S01]  /*0f00*/  LDC R5, c[0x0][0x144] ;  /* 0x00005100ff057b82 */ /* 0x000ee20000000800 */
[----:B------:R-:W4:Y:S02]  /*0f10*/  F2I.U32.TRUNC.NTZ R0, R0 ;  /* 0x0000000000007305 */ /* 0x000f24000020f000 */
[----:B------:R-:W-:-:S04]  /*0f20*/  IMAD R9, R9, R17, R8 ;  /* 0x0000001109097224 */ /* 0x000fc800078e0208 */
[----:B------:R-:W-:Y:S01]  /*0f30*/  IMAD.IADD R7, R7, 0x1, R9 ;  /* 0x0000000107077824 */ /* 0x000fe200078e0209 */
[----:B------:R-:W5:Y:S01]  /*0f40*/  LDC R16, c[0x0][0x608] ;  /* 0x00018200ff107b82 */ /* 0x000f620000000800 */
[----:B------:R-:W-:-:S03]  /*0f50*/  IMAD.MOV.U32 R9, RZ, RZ, -0x1 ;  /* 0xffffffffff097424 */ /* 0x000fc600078e00ff */
[--C-:B0-----:R-:W-:Y:S02]  /*0f60*/  SHF.R.U64 R14, R6, R10, R7.reuse ;  /* 0x0000000a060e7219 */ /* 0x101fe40000001207 */
[----:B------:R-:W-:Y:S02]  /*0f70*/  I2FP.F32.U32 R6, R12 ;  /* 0x0000000c00067245 */ /* 0x000fe40000201000 */
[----:B------:R-:W0:Y:S01]  /*0f80*/  LDC R20, c[0x0][0x658] ;  /* 0x00019600ff147b82 */ /* 0x000e220000000800 */
[----:B--2---:R-:W-:Y:S01]  /*0f90*/  ISETP.NE.U32.AND P0, PT, R22, RZ, PT ;  /* 0x000000ff1600720c */ /* 0x004fe20003f05070 */
[----:B----4-:R-:W-:Y:S02]  /*0fa0*/  IMAD.MOV R8, RZ, RZ, -R0 ;  /* 0x000000ffff087224 */ /* 0x010fe400078e0a00 */
[----:B------:R-:W-:Y:S01]  /*0fb0*/  FMUL R6, R6, UR7 ;  /* 0x0000000706067c20 */ /* 0x000fe20008400000 */
[----:B------:R-:W-:Y:S02]  /*0fc0*/  SHF.R.U32.HI R7, RZ, R10, R7 ;  /* 0x0000000aff077219 */ /* 0x000fe40000011607 */
[----:B------:R-:W-:Y:S01]  /*0fd0*/  ISETP.NE.AND.EX P0, PT, R23, RZ, PT, P0 ;  /* 0x000000ff1700720c */ /* 0x000fe20003f05300 */
[----:B------:R2:W4:Y:S01]  /*0fe0*/  F2I.U32.TRUNC.NTZ R13, R6 ;  /* 0x00000006000d7305 */ /* 0x000522000020f000 */
[----:B------:R-:W2:Y:S01]  /*0ff0*/  LDC R15, c[0x0][0x148] ;  /* 0x00005200ff0f7b82 */ /* 0x000ea20000000800 */
[----:B---3--:R-:W-:-:S07]  /*1000*/  IMAD R0, R5, R8, R4 ;  /* 0x0000000805007224 */ /* 0x008fce00078e0204 */
[----:B-1----:R-:W1:Y:S01]  /*1010*/  LDC R18, c[0x0][0x600] ;  /* 0x00018000ff127b82 */ /* 0x002e620000000800 */
[-CC-:B-----5:R-:W-:Y:S02]  /*1020*/  SHF.R.U64 R26, R14, R16.reuse, R7.reuse ;  /* 0x000000100e1a7219 */ /* 0x1a0fe40000001207 */
[----:B------:R-:W-:Y:S01]  /*1030*/  SHF.R.U32.HI R5, RZ, R16, R7 ;  /* 0x00000010ff057219 */ /* 0x000fe20000011607 */
[----:B------:R-:W-:-:S04]  /*1040*/  IMAD.MOV.U32 R7, RZ, RZ, 0x1 ;  /* 0x00000001ff077424 */ /* 0x000fc800078e00ff */
[----:B------:R-:W3:Y:S01]  /*1050*/  LDC R19, c[0x0][0x648] ;  /* 0x00019200ff137b82 */ /* 0x000ee20000000800 */
[-C--:B0-----:R-:W-:Y:S02]  /*1060*/  SHF.L.U32 R4, R9, R20.reuse, RZ ;  /* 0x0000001409047219 */ /* 0x081fe400000006ff */
[--C-:B------:R-:W-:Y:S02]  /*1070*/  SHF.R.U64 R16, R26, R20, R5.reuse ;  /* 0x000000141a107219 */ /* 0x100fe40000001205 */
[----:B------:R-:W-:Y:S02]  /*1080*/  LOP3.LUT R11, RZ, R4, RZ, 0x33, !PT ;  /* 0x00000004ff0b7212 */ /* 0x000fe400078e33ff */
[-C--:B------:R-:W-:Y:S01]  /*1090*/  SHF.R.U32.HI R5, RZ, R20.reuse, R5 ;  /* 0x00000014ff057219 */ /* 0x080fe20000011605 */
[----:B------:R-:W0:Y:S01]  /*10a0*/  LDC R21, c[0x0][0x638] ;  /* 0x00018e00ff157b82 */ /* 0x000e220000000800 */
[----:B------:R-:W-:Y:S01]  /*10b0*/  SHF.L.U32 R10, R7, R20, RZ ;  /* 0x00000014070a7219 */ /* 0x000fe200000006ff */
[----:B------:R-:W-:-:S06]  /*10c0*/  IMAD.MOV.U32 R4, RZ, RZ, R16 ;  /* 0x000000ffff047224 */ /* 0x000fcc00078e0010 */
[----:B------:R-:W0:Y:S01]  /*10d0*/  LDC R24, c[0x0][0x610] ;  /* 0x00018400ff187b82 */ /* 0x000e220000000800 */
[----:B--2-4-:R-:W-:Y:S05]  /*10e0*/  @!P0 BRA `(.L_x_12) ;  /* 0x0000000000288947 */ /* 0x014fea0003800000 */
[----:B------:R-:W2:Y:S02]  /*10f0*/  LDC R9, c[0x0][0x64c] ;  /* 0x00019300ff097b82 */ /* 0x000ea40000000800 */
[----:B--2---:R-:W-:-:S05]  /*1100*/  IADD3 R9, P0, R16, R9, RZ ;  /* 0x0000000910097210 */ /* 0x004fca0007f1e0ff */
[----:B------:R-:W-:-:S04]  /*1110*/  IMAD.X R17, RZ, RZ, R5, P0 ;  /* 0x000000ffff117224 */ /* 0x000fc800000e0605 */
[----:B------:R-:W-:-:S04]  /*1120*/  IMAD.WIDE.U32 R4, R17, R22, RZ ;  /* 0x0000001611047225 */ /* 0x000fc800078e00ff */
[----:B------:R-:W-:-:S04]  /*1130*/  IMAD.WIDE.U32 R6, P0, R9, R23, R4 ;  /* 0x0000001709067225 */ /* 0x000fc80007800004 */
[----:B------:R-:W-:-:S04]  /*1140*/  IMAD.WIDE.U32 R4, R9, R22, RZ ;  /* 0x0000001609047225 */ /* 0x000fc800078e00ff */
[----:B------:R-:W-:Y:S01]  /*1150*/  IMAD.X R9, RZ, RZ, RZ, P0 ;  /* 0x000000ffff097224 */ /* 0x000fe200000e06ff */
[----:B------:R-:W-:Y:S01]  /*1160*/  IADD3 RZ, P0, R5, R6, RZ ;  /* 0x0000000605ff7210 */ /* 0x000fe20007f1e0ff */
[----:B------:R-:W-:-:S04]  /*1170*/  IMAD.MOV.U32 R8, RZ, RZ, R7 ;  /* 0x000000ffff087224 */ /* 0x000fc800078e0007 */
[----:B------:R-:W-:-:S08]  /*1180*/  IMAD.WIDE.U32.X R4, R17, R23, R8, P0 ;  /* 0x0000001711047225 */ /* 0x000fd000000e0408 */
.L_x_12:
[----:B---3--:R-:W-:Y:S01]  /*1190*/  SHF.R.U64 R4, R4, R19, R5 ;  /* 0x0000001304047219 */ /* 0x008fe20000001205 */
[----:B-1----:R-:W-:Y:S01]  /*11a0*/  VIADD R5, R18, 0xffffffff ;  /* 0xffffffff12057836 */ /* 0x002fe20000000000 */
[----:B------:R-:W-:Y:S01]  /*11b0*/  LOP3.LUT R11, R26, R11, RZ, 0xc0, !PT ;  /* 0x0000000b1a0b7212 */ /* 0x000fe200078ec0ff */
[----:B------:R-:W-:Y:S02]  /*11c0*/  IMAD.MOV R13, RZ, RZ, -R13 ;  /* 0x000000ffff0d7224 */ /* 0x000fe400078e0a0d */
[----:B------:R-:W-:Y:S01]  /*11d0*/  IMAD.MOV R6, RZ, RZ, -R4 ;  /* 0x000000ffff067224 */ /* 0x000fe200078e0a04 */
[----:B------:R-:W-:Y:S01]  /*11e0*/  LOP3.LUT R14, R14, R5, RZ, 0xc0, !PT ;  /* 0x000000050e0e7212 */ /* 0x000fe200078ec0ff */
[----:B------:R-:W-:Y:S02]  /*11f0*/  @P2 IMAD R0, R15, R13, R12 ;  /* 0x0000000d0f002224 */ /* 0x000fe400078e020c */
[----:B------:R-:W-:Y:S02]  /*1200*/  IMAD R11, R10, R4, R11 ;  /* 0x000000040a0b7224 */ /* 0x000fe400078e020b */
[----:B0-----:R-:W-:-:S02]  /*1210*/  IMAD R5, R6, R21, R16 ;  /* 0x0000001506057224 */ /* 0x001fc400078e0210 */
[----:B------:R-:W-:Y:S02]  /*1220*/  IMAD R4, R11, R24, R0 ;  /* 0x000000180b047224 */ /* 0x000fe400078e0200 */
[----:B------:R-:W-:Y:S02]  /*1230*/  IMAD R5, R5, R18, R14 ;  /* 0x0000001205057224 */ /* 0x000fe400078e020e */
[----:B------:R-:W-:-:S03]  /*1240*/  IMAD.MOV.U32 R0, RZ, RZ, 0x1 ;  /* 0x00000001ff007424 */ /* 0x000fc600078e00ff */
[----:B------:R-:W-:Y:S02]  /*1250*/  SEL R6, R5, R4, !P2 ;  /* 0x0000000405067207 */ /* 0x000fe40005000000 */
[----:B------:R-:W-:-:S03]  /*1260*/  SEL R4, R4, R5, !P2 ;  /* 0x0000000504047207 */ /* 0x000fc60005000000 */
[----:B------:R3:W-:Y:S04]  /*1270*/  STL [R1+0x88], R6 ;  /* 0x0000880601007387 */ /* 0x0007e80000100800 */
[----:B------:R3:W-:Y:S04]  /*1280*/  STL [R1+0x78], R25 ;  /* 0x0000781901007387 */ /* 0x0007e80000100800 */
[----:B------:R3:W-:Y:S02]  /*1290*/  STL [R1+0x84], R4 ;  /* 0x0000840401007387 */ /* 0x0007e40000100800 */
.L_x_10:
[----:B------:R-:W-:Y:S05]  /*12a0*/  @!P1 BRA `(.L_x_13) ;  /* 0x000000d8009c9947 */ /* 0x000fea0003800000 */
[----:B------:R-:W-:-:S06]  /*12b0*/  UISETP.GT.U32.AND UP0, UPT, UR12, 0x1, UPT ;  /* 0x000000010c00788c */ /* 0x000fcc000bf04070 */
[----:B------:R-:W-:-:S13]  /*12c0*/  PLOP3.LUT P0, PT, PT, PT, UP0, 0x80, 0x0 ;  /* 0x000000000000781c */ /* 0x000fda0003f0f008 */
[----:B------:R-:W-:Y:S05]  /*12d0*/  @P0 EXIT ;  /* 0x000000000000094d */ /* 0x000fea0003800000 */
.L_x_14:
[----:B------:R-:W-:-:S08]  /*12e0*/  NOP ;  /* 0x0000000000007918 */ /* 0x000fd00000000000 */
[----:B------:R-:W4:Y:S02]  /*12f0*/  USETMAXREG.TRY_ALLOC.CTAPOOL UP0, 0xe8 ;  /* 0x000000e8000079c8 */ /* 0x000f240008000600 */
[----:B----4-:R-:W-:-:S13]  /*1300*/  PLOP3.LUT P0, PT, PT, PT, UP0, 0x80, 0x0 ;  /* 0x000000000000781c */ /* 0x010fda0003f0f008 */
[----:B------:R-:W-:Y:S05]  /*1310*/  @!P0 BRA `(.L_x_14) ;  /* 0xfffffffc00f08947 */ /* 0x000fea000383ffff */
[----:B------:R-:W-:-:S13]  /*1320*/  LOP3.LUT P0, RZ, R0, 0xff, RZ, 0xc0, !PT ;  /* 0x000000ff00ff7812 */ /* 0x000fda000780c0ff */
[----:B------:R-:W-:Y:S05]  /*1330*/  @!P0 EXIT ;  /* 0x000000000000894d */ /* 0x000fea0003800000 */
[----:B------:R-:W4:Y:S01]  /*1340*/  S2UR UR6, SR_CgaCtaId ;  /* 0x00000000000679c3 */ /* 0x000f220000008800 */
[----:B------:R-:W-:Y:S01]  /*1350*/  SHF.R.S32.HI R0, RZ, 0x1f, R3 ;  /* 0x0000001fff007819 */ /* 0x000fe20000011403 */
[----:B------:R-:W-:Y:S01]  /*1360*/  UIADD3 UR7, UR17, -0x1, URZ ;  /* 0xffffffff11077890 */ /* 0x000fe2000fffe03f */
[----:B------:R-:W-:Y:S02]  /*1370*/  UMOV UR12, 0x400 ;  /* 0x00000400000c7882 */ /* 0x000fe40000000000 */
[CC--:B------:R-:W-:Y:S01]  /*1380*/  LEA.HI R2, R0.reuse, R3.reuse, RZ, 0x2 ;  /* 0x0000000300027211 */ /* 0x0c0fe200078f10ff */
[----:B------:R-:W-:Y:S01]  /*1390*/  UISETP.LT.AND UP0, UPT, UR14, 0x1, UPT ;  /* 0x000000010e00788c */ /* 0x000fe2000bf01270 */
[----:B------:R-:W-:Y:S01]  /*13a0*/  LEA.HI R0, R0, R3, RZ, 0x5 ;  /* 0x0000000300007211 */ /* 0x000fe200078f28ff */
[----:B------:R-:W-:Y:S01]  /*13b0*/  ULOP3.LUT UR27, UR13, 0x1, URZ, 0xfc, !UPT ;  /* 0x000000010d1b7892 */ /* 0x000fe2000f8efc3f */
[--C-:B---3--:R-:W-:Y:S01]  /*13c0*/  SHF.R.S32.HI R4, RZ, 0x2, R2.reuse ;  /* 0x00000002ff047819 */ /* 0x108fe20000011402 */
[----:B------:R-:W-:Y:S01]  /*13d0*/  USEL UR16, UR14, 0x1, UP0 ;  /* 0x000000010e107887 */ /* 0x000fe20008000000 */
[----:B------:R-:W-:Y:S01]  /*13e0*/  SHF.R.S32.HI R5, RZ, 0x1f, R2 ;  /* 0x0000001fff057819 */ /* 0x000fe20000011402 */
[----:B------:R-:W-:-:S02]  /*13f0*/  UISETP.NE.AND UP0, UPT, UR7, URZ, UPT ;  /* 0x0000003f0700728c */ /* 0x000fc4000bf05270 */
[----:B------:R-:W-:Y:S01]  /*1400*/  USHF.L.U32 UR28, UR14, 0x1, URZ ;  /* 0x000000010e1c7899 */ /* 0x000fe2000800063f */
[----:B------:R-:W-:Y:S01]  /*1410*/  LEA.HI R5, R5, R4, RZ, 0x3 ;  /* 0x0000000405057211 */ /* 0x000fe200078f18ff */
[----:B------:R-:W-:Y:S02]  /*1420*/  UIADD3 UR16, -UR16, UR14, URZ ;  /* 0x0000000e10107290 */ /* 0x000fe4000fffe13f */
[----:B------:R-:W-:Y:S01]  /*1430*/  USEL UR30, URZ, 0x1, UP0 ;  /* 0x000000013f1e7887 */ /* 0x000fe20008000000 */
[----:B------:R-:W-:Y:S01]  /*1440*/  LOP3.LUT R5, R5, 0xfffffff8, RZ, 0xc0, !PT ;  /* 0xfffffff805057812 */ /* 0x000fe200078ec0ff */
[----:B----4-:R-:W-:-:S04]  /*1450*/  ULEA UR12, UR6, UR12, 0x18 ;  /* 0x0000000c060c7291 */ /* 0x010fc8000f8ec03f */
[----:B------:R-:W-:Y:S01]  /*1460*/  IMAD.IADD R2, R4, 0x1, -R5 ;  /* 0x0000000104027824 */ /* 0x000fe200078e0a05 */
[----:B------:R-:W-:Y:S01]  /*1470*/  USHF.L.U32 UR6, UR7, 0x3, URZ ;  /* 0x0000000307067899 */ /* 0x000fe2000800063f */
[----:B------:R-:W-:Y:S01]  /*1480*/  SHF.R.S32.HI R5, RZ, 0x5, R0 ;  /* 0x00000005ff057819 */ /* 0x000fe20000011400 */
[----:B------:R-:W-:Y:S02]  /*1490*/  UIADD3 UR29, UR12, 0x60, URZ ;  /* 0x000000600c1d7890 */ /* 0x000fe4000fffe03f */
[----:B------:R-:W-:Y:S01]  /*14a0*/  ULOP3.LUT UR6, UR6, 0x8, URZ, 0xc0, !UPT ;  /* 0x0000000806067892 */ /* 0x000fe2000f8ec03f */
[--C-:B------:R-:W-:Y:S01]  /*14b0*/  SHF.R.S32.HI R3, RZ, 0x1f, R2.reuse ;  /* 0x0000001fff037819 */ /* 0x100fe20000011402 */
[C-C-:B------:R-:W-:Y:S01]  /*14c0*/  IMAD R0, R5.reuse, -0x10, -R2.reuse ;  /* 0xfffffff005007824 */ /* 0x140fe200078e0a02 */
[----:B------:R-:W-:Y:S02]  /*14d0*/  ULEA UR17, UR17, UR29, 0x3 ;  /* 0x0000001d11117291 */ /* 0x000fe4000f8e183f */
[----:B------:R-:W-:Y:S01]  /*14e0*/  ULOP3.LUT UR31, UR6, 0x8, URZ, 0x3c, !UPT ;  /* 0x00000008061f7892 */ /* 0x000fe2000f8e3c3f */
[----:B------:R-:W-:Y:S01]  /*14f0*/  IMAD.WIDE R2, R5, 0x10, R2 ;  /* 0x0000001005027825 */ /* 0x000fe200078e0202 */
[----:B------:R-:W-:-:S03]  /*1500*/  ULOP3.LUT UR18, UR6, 0x18, URZ, 0x3c, !UPT ;  /* 0x0000001806127892 */ /* 0x000fc6000f8e3c3f */
[----:B------:R-:W-:Y:S02]  /*1510*/  ULDC UR6, c[0x0][0x284] ;  /* 0x0000a10000067ab9 */ /* 0x000fe40000000800 */
[----:B------:R-:W-:-:S05]  /*1520*/  VIADD R0, R0, UR6 ;  /* 0x0000000600007c36 */ /* 0x000fca0008000000 */
[----:B------:R3:W-:Y:S04]  /*1530*/  STL [R1+0x8c], R0 ;  /* 0x00008c0001007387 */ /* 0x0007e80000100800 */
[----:B------:R3:W-:Y:S02]  /*1540*/  STL.64 [R1+0x90], R2 ;  /* 0x0000900201007387 */ /* 0x0007e40000100a00 */
.L_x_297:
[----:B---3--:R-:W-:Y:S01]  /*1550*/  IMAD.U32 R0, RZ, RZ, UR30 ;  /* 0x0000001eff007e24 */ /* 0x008fe2000f8e00ff */
[----:B0-2---:R-:W3:Y:S01]  /*1560*/  LDC R2, c[0x0][0x28c] ;  /* 0x0000a300ff027b82 */ /* 0x005ee20000000800 */
[----:B------:R-:W-:Y:S01]  /*1570*/  UMOV UR6, URZ ;  /* 0x0000003f00067c82 */ /* 0x000fe20008000000 */
[----:B------:R-:W-:Y:S02]  /*1580*/  UMOV UR19, UR5 ;  /* 0x0000000500137c82 */ /* 0x000fe40008000000 */
[----:B------:R-:W-:-:S04]  /*1590*/  SHF.L.U32 R0, R0, 0x1f, RZ ;  /* 0x0000001f00007819 */ /* 0x000fc800000006ff */
[----:B----4-:R-:W4:Y:S01]  /*15a0*/  SYNCS.PHASECHK.TRANS64.TRYWAIT P0, [UR17+-0x8], R0 ;  /* 0xfffff800ff0075a7 */ /* 0x010f220008000151 */
[----:B---3--:R-:W-:Y:S01]  /*15b0*/  ISETP.GE.AND P1, PT, R2, 0x1, PT ;  /* 0x000000010200780c */ /* 0x008fe20003f26270 */
[----:B----4-:R-:W-:-:S12]  /*15c0*/  @!P0 BRA `(.L_x_15) ;  /* 0x000000e800188947 */ /* 0x010fd80003800000 */
.L_x_320:
[----:B------:R4:W-:Y:S01]  /*15d0*/  STL [R1+0x74], RZ ;  /* 0x000074ff01007387 */ /* 0x0009e20000100800 */
[----:B------:R-:W-:Y:S01]  /*15e0*/  UMOV UR7, URZ ;  /* 0x0000003f00077c82 */ /* 0x000fe20008000000 */
[----:B------:R-:W-:Y:S01]  /*15f0*/  UMOV UR8, URZ ;  /* 0x0000003f00087c82 */ /* 0x000fe20008000000 */
[----:B---3--:R-:W-:Y:S01]  /*1600*/  IMAD.MOV.U32 R0, RZ, RZ, RZ ;  /* 0x000000ffff007224 */ /* 0x008fe200078e00ff */
[----:B------:R4:W-:Y:S01]  /*1610*/  STL [R1+0x70], RZ ;  /* 0x000070ff01007387 */ /* 0x0009e20000100800 */
[----:B------:R-:W-:Y:S02]  /*1620*/  CS2R R2, SRZ ;  /* 0x0000000000027805 */ /* 0x000fe4000001ff00 */
[----:B------:R-:W-:Y:S02]  /*1630*/  CS2R R4, SRZ ;  /* 0x0000000000047805 */ /* 0x000fe4000001ff00 */
[----:B--2---:R-:W-:Y:S01]  /*1640*/  CS2R R6, SRZ ;  /* 0x0000000000067805 */ /* 0x004fe2000001ff00 */
[----:B------:R4:W-:Y:S01]  /*1650*/  STL [R1+0x6c], RZ ;  /* 0x00006cff01007387 */ /* 0x0009e20000100800 */
[----:B------:R-:W-:-:S02]  /*1660*/  CS2R R8, SRZ ;  /* 0x0000000000087805 */ /* 0x000fc4000001ff00 */
[----:B0-----:R-:W-:Y:S02]  /*1670*/  CS2R R10, SRZ ;  /* 0x00000000000a7805 */ /* 0x001fe4000001ff00 */
[----:B------:R-:W-:Y:S01]  /*1680*/  CS2R R12, SRZ ;  /* 0x00000000000c7805 */ /* 0x000fe2000001ff00 */
[----:B------:R4:W-:Y:S01]  /*1690*/  STL [R1+0x68], RZ ;  /* 0x000068ff01007387 */ /* 0x0009e20000100800 */
[----:B------:R-:W-:Y:S02]  /*16a0*/  CS2R R14, SRZ ;  /* 0x00000000000e7805 */ /* 0x000fe4000001ff00 */
[----:B------:R-:W-:Y:S02]  /*16b0*/  CS2R R16, SRZ ;  /* 0x0000000000107805 */ /* 0x000fe4000001ff00 */
[----:B-1----:R-:W-:Y:S01]  /*16c0*/  CS2R R18, SRZ ;  /* 0x0000000000127805 */ /* 0x002fe2000001ff00 */
[----:B------:R4:W-:Y:S01]  /*16d0*/  STL [R1+0x64], RZ ;  /* 0x000064ff01007387 */ /* 0x0009e20000100800 */
[----:B------:R-:W-:-:S02]  /*16e0*/  CS2R R20, SRZ ;  /* 0x0000000000147805 */ /* 0x000fc4000001ff00 */
[----:B------:R-:W-:Y:S02]  /*16f0*/  CS2R R22, SRZ ;  /* 0x0000000000167805 */ /* 0x000fe4000001ff00 */
[----:B------:R-:W-:Y:S01]  /*1700*/  CS2R R152, SRZ ;  /* 0x0000000000987805 */ /* 0x000fe2000001ff00 */
[----:B------:R4:W-:Y:S01]  /*1710*/  STL [R1+0x60], RZ ;  /* 0x000060ff01007387 */ /* 0x0009e20000100800 */
[----:B------:R-:W-:Y:S02]  /*1720*/  CS2R R154, SRZ ;  /* 0x00000000009a7805 */ /* 0x000fe4000001ff00 */
[----:B------:R-:W-:Y:S02]  /*1730*/  CS2R R156, SRZ ;  /* 0x00000000009c7805 */ /* 0x000fe4000001ff00 */
[----:B------:R-:W-:Y:S01]  /*1740*/  CS2R R158, SRZ ;  /* 0x00000000009e7805 */ /* 0x000fe2000001ff00 */
        /* <DEDUP_REMOVED lines=45> */
[----:B------:R-:W-:Y:S01]  /*1a20*/  IMAD.MOV.U32 R226, RZ, RZ, RZ ;  /* 0x000000ffffe27224 */ /* 0x000fe200078e00ff */
[----:B------:R-:W-:Y:S01]  /*1a30*/  CS2R R24, SRZ ;  /* 0x0000000000187805 */ /* 0x000fe2000001ff00 */
[----:B------:R-:W-:Y:S01]  /*1a40*/  IMAD.U32 R227, RZ, RZ, UR4 ;  /* 0x00000004ffe37e24 */ /* 0x000fe2000f8e00ff */
[----:B------:R4:W-:Y:S01]  /*1a50*/  STL [R1+0x2c], RZ ;  /* 0x00002cff01007387 */ /* 0x0009e20000100800 */
[----:B------:R-:W-:Y:S02]  /*1a60*/  CS2R R26, SRZ ;  /* 0x00000000001a7805 */ /* 0x000fe4000001ff00 */
[----:B------:R-:W-:-:S02]  /*1a70*/  CS2R R28, SRZ ;  /* 0x00000000001c7805 */ /* 0x000fc4000001ff00 */
[----:B------:R-:W-:Y:S01]  /*1a80*/  CS2R R30, SRZ ;  /* 0x00000000001e7805 */ /* 0x000fe2000001ff00 */
[----:B------:R4:W-:Y:S01]  /*1a90*/  STL [R1+0x28], RZ ;  /* 0x000028ff01007387 */ /* 0x0009e20000100800 */
[----:B------:R-:W-:Y:S02]  /*1aa0*/  CS2R R32, SRZ ;  /* 0x0000000000207805 */ /* 0x000fe4000001ff00 */
[----:B------:R-:W-:Y:S02]  /*1ab0*/  CS2R R34, SRZ ;  /* 0x0000000000227805 */ /* 0x000fe4000001ff00 */
[----:B------:R-:W-:Y:S01]  /*1ac0*/  CS2R R36, SRZ ;  /* 0x0000000000247805 */ /* 0x000fe2000001ff00 */
        /* <DEDUP_REMOVED lines=36> */
[----:B------:R4:W-:Y:S01]  /*1d10*/  STL [R1], RZ ;  /* 0x000000ff01007387 */ /* 0x0009e20000100800 */
[----:B------:R-:W-:Y:S02]  /*1d20*/  CS2R R92, SRZ ;  /* 0x00000000005c7805 */ /* 0x000fe4000001ff00 */
[----:B------:R-:W-:Y:S02]  /*1d30*/  CS2R R94, SRZ ;  /* 0x00000000005e7805 */ /* 0x000fe4000001ff00 */
[----:B------:R-:W-:Y:S02]  /*1d40*/  CS2R R96, SRZ ;  /* 0x0000000000607805 */ /* 0x000fe4000001ff00 */
[----:B------:R-:W-:Y:S02]  /*1d50*/  CS2R R98, SRZ ;  /* 0x0000000000627805 */ /* 0x000fe4000001ff00 */
[----:B------:R-:W-:-:S02]  /*1d60*/  CS2R R100, SRZ ;  /* 0x0000000000647805 */ /* 0x000fc4000001ff00 */
[----:B------:R-:W-:Y:S02]  /*1d70*/  CS2R R102, SRZ ;  /* 0x0000000000667805 */ /* 0x000fe4000001ff00 */
        /* <DEDUP_REMOVED lines=23> */
[----:B------:R-:W-:Y:S01]  /*1ef0*/  CS2R R150, SRZ ;  /* 0x0000000000967805 */ /* 0x000fe2000001ff00 */
[----:B----4-:R-:W-:Y:S06]  /*1f00*/  @!P1 BRA `(.L_x_16) ;  /* 0x0000001000609947 */ /* 0x010fec0003800000 */
[----:B------:R-:W-:-:S06]  /*1f10*/  UISETP.NE.AND UP0, UPT, UR27, 0x3, UPT ;  /* 0x000000031b00788c */ /* 0x000fcc000bf05270 */
[----:B------:R-:W-:-:S13]  /*1f20*/  PLOP3.LUT P1, PT, PT, PT, UP0, 0x80, 0x0 ;  /* 0x000000000000781c */ /* 0x000fda0003f2f008 */
[----:B------:R-:W-:Y:S05]  /*1f30*/  @!P1 BRA `(.L_x_17) ;  /* 0x0000000000049947 */ /* 0x000fea0003800000 */
[----:B------:R-:W-:Y:S01]  /*1f40*/  BPT.TRAP 0x1 ;  /* 0x000000040000795c */ /* 0x000fe20000300000 */
.L_x_17:
[----:B------:R-:W-:Y:S01]  /*1f50*/  ULEA UR6, UR5, UR12, 0x3 ;  /* 0x0000000c05067291 */ /* 0x000fe2000f8e183f */
[----:B------:R-:W-:-:S05]  /*1f60*/  IMAD.U32 R0, RZ, RZ, UR4 ;  /* 0x00000004ff007e24 */ /* 0x000fca000f8e00ff */
[----:B------:R-:W-:-:S04]  /*1f70*/  SHF.L.U32 R0, R0, 0x1f, RZ ;  /* 0x0000001f00007819 */ /* 0x000fc800000006ff */
[----:B------:R0:W1:Y:S01]  /*1f80*/  SYNCS.PHASECHK.TRANS64.TRYWAIT P0, [UR6], R0 ;  /* 0x00000000ff0075a7 */ /* 0x0000620008000146 */
[----:B------:R-:W-:Y:S05]  /*1f90*/  @!P1 BRA `(.L_x_18) ;  /* 0x0000000000049947 */ /* 0x000fea0003800000 */
[----:B------:R-:W-:Y:S01]  /*1fa0*/  BPT.TRAP 0x1 ;  /* 0x000000040000795c */ /* 0x000fe20000300000 */
.L_x_18:
[----:B-1----:R-:W-:Y:S05]  /*1fb0*/  @P0 BRA `(.L_x_19) ;  /* 0x0000000000080947 */ /* 0x002fea0003800000 */
[----:B------:R-:W1:Y:S02]  /*1fc0*/  SYNCS.PHASECHK.TRANS64.TRYWAIT P0, [UR6], R0 ;  /* 0x00000000ff0075a7 */ /* 0x000e640008000146 */
[----:B-1----:R-:W-:Y:S05]  /*1fd0*/  @!P0 BRA `(.L_x_20) ;  /* 0x000000dc00ac8947 */ /* 0x002fea0003800000 */
.L_x_19:
[----:B------:R2:W-:Y:S01]  /*1fe0*/  STL [R1+0x74], RZ ;  /* 0x000074ff01007387 */ /* 0x0005e20000100800 */
[----:B------:R-:W-:Y:S01]  /*1ff0*/  UIADD3 UR7, UR12, 0x2980, URZ ;  /* 0x000029800c077890 */ /* 0x000fe2000fffe03f */
[----:B------:R-:W-:Y:S01]  /*2000*/  WARPGROUP.ARRIVE ;  /* 0x00000000000079c5 */ /* 0x000fe20000000000 */
[----:B------:R-:W-:Y:S01]  /*2010*/  UIADD3 UR6, UR12, 0x180, URZ ;  /* 0x000001800c067890 */ /* 0x000fe2000fffe03f */
[----:B------:R2:W-:Y:S01]  /*2020*/  STL [R1+0x70], RZ ;  /* 0x000070ff01007387 */ /* 0x0005e20000100800 */
[----:B------:R-:W-:Y:S01]  /*2030*/  USHF.R.U32.HI UR7, URZ, 0x4, UR7 ;  /* 0x000000043f077899 */ /* 0x000fe20008011607 */
[----:B01----:R-:W-:Y:S01]  /*2040*/  IMAD.MOV.U32 R0, RZ, RZ, RZ ;  /* 0x000000ffff007224 */ /* 0x003fe200078e00ff */
[----:B------:R-:W-:Y:S01]  /*2050*/  USHF.R.U32.HI UR6, URZ, 0x4, UR6 ;  /* 0x000000043f067899 */ /* 0x000fe20008011606 */
[----:B------:R2:W-:Y:S01]  /*2060*/  STL [R1+0x6c], RZ ;  /* 0x00006cff01007387 */ /* 0x0005e20000100800 */
[----:B------:R-:W-:Y:S01]  /*2070*/  ULOP3.LUT UR7, UR7, 0x3fff, URZ, 0xc0, !UPT ;  /* 0x00003fff07077892 */ /* 0x000fe2000f8ec03f */
[----:B------:R-:W-:Y:S01]  /*2080*/  CS2R R2, SRZ ;  /* 0x0000000000027805 */ /* 0x000fe2000001ff00 */
[----:B------:R-:W-:Y:S01]  /*2090*/  ULOP3.LUT UR6, UR6, 0x3fff, URZ, 0xc0, !UPT ;  /* 0x00003fff06067892 */ /* 0x000fe2000f8ec03f */
[----:B------:R2:W-:Y:S01]  /*20a0*/  STL [R1+0x68], RZ ;  /* 0x000068ff01007387 */ /* 0x0005e20000100800 */
[----:B------:R-:W-:Y:S01]  /*20b0*/  ULOP3.LUT UR7, UR7, 0x10000, URZ, 0xfc, !UPT ;  /* 0x0001000007077892 */ /* 0x000fe2000f8efc3f */
[----:B------:R-:W-:Y:S01]  /*20c0*/  CS2R R4, SRZ ;  /* 0x0000000000047805 */ /* 0x000fe2000001ff00 */
[----:B------:R-:W-:Y:S01]  /*20d0*/  ULOP3.LUT UR6, UR6, 0x10000, URZ, 0xfc, !UPT ;  /* 0x0001000006067892 */ /* 0x000fe2000f8efc3f */
[----:B------:R2:W-:Y:S01]  /*20e0*/  STL [R1+0x64], RZ ;  /* 0x000064ff01007387 */ /* 0x0005e20000100800 */
[----:B------:R-:W-:Y:S01]  /*20f0*/  ULEA UR10, UR5, UR7, 0x9 ;  /* 0x00000007050a7291 */ /* 0x000fe2000f8e483f */
[----:B------:R-:W-:Y:S01]  /*2100*/  CS2R R6, SRZ ;  /* 0x0000000000067805 */ /* 0x000fe2000001ff00 */
[----:B------:R-:W-:Y:S01]  /*2110*/  ULEA UR8, UR5, UR6, 0x7 ;  /* 0x0000000605087291 */ /* 0x000fe2000f8e383f */
[----:B------:R2:W-:Y:S01]  /*2120*/  STL [R1+0x60], RZ ;  /* 0x000060ff01007387 */ /* 0x0005e20000100800 */
[----:B------:R-:W-:Y:S01]  /*2130*/  ULDC UR7, c[0x0][0x50c] ;  /* 0x0001430000077ab9 */ /* 0x000fe20000000800 */
[----:B------:R-:W-:Y:S01]  /*2140*/  UMOV UR9, 0xc0000010 ;  /* 0xc000001000097882 */ /* 0x000fe20000000000 */
[----:B------:R-:W-:Y:S01]  /*2150*/  UISETP.NE.AND UP0, UPT, UR7, 0x1, UPT ;  /* 0x000000010700788c */ /* 0x000fe2000bf05270 */
[----:B------:R2:W-:Y:S01]  /*2160*/  STL [R1+0x5c], RZ ;  /* 0x00005cff01007387 */ /* 0x0005e20000100800 */
[----:B------:R-:W-:Y:S01]  /*2170*/  UMOV UR11, 0xc0000010 ;  /* 0xc0000010000b7882 */ /* 0x000fe20000000000 */
[----:B------:R-:W-:Y:S01]  /*2180*/  UMOV UR6, 0x1 ;  /* 0x0000000100067882 */ /* 0x000fe20000000000 */
[----:B------:R-:W-:Y:S01]  /*2190*/  USEL UR7, URZ, 0x1, UP0 ;  /* 0x000000013f077887 */ /* 0x000fe20008000000 */
[----:B------:R2:W-:Y:S01]  /*21a0*/  STL [R1+0x58], RZ ;  /* 0x000058ff01007387 */ /* 0x0005e20000100800 */
[----:B------:R-:W-:Y:S01]  /*21b0*/  QGMMA.64x256x32.F32.E5M2.E5M2 R24, gdesc[UR8], RZ, !UPT, gsb0 ;  /* 0x03e00000081879f3 */ /* 0x000fe2000c0038ff */
[----:B------:R-:W-:-:S02]  /*21c0*/  CS2R R8, SRZ ;  /* 0x0000000000087805 */ /* 0x000fc4000001ff00 */
[----:B------:R-:W-:Y:S01]  /*21d0*/  CS2R R10, SRZ ;  /* 0x00000000000a7805 */ /* 0x000fe2000001ff00 */
[----:B------:R2:W-:Y:S01]  /*21e0*/  STL [R1+0x54], RZ ;  /* 0x000054ff01007387 */ /* 0x0005e20000100800 */
[----:B------:R-:W-:Y:S02]  /*21f0*/  ISETP.NE.AND P0, PT, RZ, UR7, PT ;  /* 0x00000007ff007c0c */ /* 0x000fe4000bf05270 */
        /* <DEDUP_REMOVED lines=56> */
[----:B------:R-:W-:Y:S01]  /*2580*/  CS2R R224, SRZ ;  /* 0x0000000000e07805 */ /* 0x000fe2000001ff00 */
[----:B------:R-:W-:Y:S01]  /*2590*/  IMAD.MOV.U32 R226, RZ, RZ, RZ ;  /* 0x000000ffffe27224 */ /* 0x000fe200078e00ff */
[----:B------:R2:W-:Y:S04]  /*25a0*/  STL [R1+0x18], RZ ;  /* 0x000018ff01007387 */ /* 0x0005e80000100800 */
[----:B------:R2:W-:Y:S04]  /*25b0*/  STL [R1+0x14], RZ ;  /* 0x000014ff01007387 */ /* 0x0005e80000100800 */
[----:B------:R2:W-:Y:S04]  /*25c0*/  STL [R1+0x10], RZ ;  /* 0x000010ff01007387 */ /* 0x0005e80000100800 */
[----:B------:R2:W-:Y:S04]  /*25d0*/  STL [R1+0xc], RZ ;  /* 0x00000cff01007387 */ /* 0x0005e80000100800 */
[----:B------:R2:W-:Y:S04]  /*25e0*/  STL [R1+0x8], RZ ;  /* 0x000008ff01007387 */ /* 0x0005e80000100800 */
[----:B------:R2:W-:Y:S04]  /*25f0*/  STL [R1+0x4], RZ ;  /* 0x000004ff01007387 */ /* 0x0005e80000100800 */
[----:B------:R2:W-:Y:S01]  /*2600*/  STL [R1], RZ ;  /* 0x000000ff01007387 */ /* 0x0005e20000100800 */
[----:B------:R-:W-:Y:S05]  /*2610*/  @!P0 BRA `(.L_x_21) ;  /* 0x0000000800808947 */ /* 0x000fea0003800000 */
[----:B------:R-:W-:Y:S02]  /*2620*/  WARPGROUP.DEPBAR.LE gsb0, 0x0 ;  /* 0x00008000000079c5 */ /* 0x000fe40000010000 */
[----:B------:R-:W-:-:S01]  /*2630*/  FADD R227, RZ, R122 ;  /* 0x0000007affe37221 */ /* 0x000fc20000000000 */
[----:B------:R-:W-:Y:S01]  /*2640*/  FADD R226, RZ, R24 ;  /* 0x00000018ffe27221 */ /* 0x000fe20000000000 */
[----:B------:R-:W-:-:S01]  /*2650*/  FADD R225, RZ, R25 ;  /* 0x00000019ffe17221 */ /* 0x000fc20000000000 */
[----:B------:R-:W-:Y:S01]  /*2660*/  FADD R224, RZ, R26 ;  /* 0x0000001affe07221 */ /* 0x000fe20000000000 */
[----:B------:R-:W-:-:S01]  /*2670*/  FADD R223, RZ, R27 ;  /* 0x0000001bffdf7221 */ /* 0x000fc20000000000 */
[----:B------:R0:W-:Y:S01]  /*2680*/  STL [R1], R227 ;  /* 0x000000e301007387 */ /* 0x0001e20000100800 */
[----:B------:R-:W-:-:S01]  /*2690*/  FADD R222, RZ, R28 ;  /* 0x0000001cffde7221 */ /* 0x000fc20000000000 */
[----:B------:R-:W-:Y:S01]  /*26a0*/  FADD R221, RZ, R29 ;  /* 0x0000001dffdd7221 */ /* 0x000fe20000000000 */
[----:B------:R-:W-:-:S01]  /*26b0*/  FADD R220, RZ, R30 ;  /* 0x0000001effdc7221 */ /* 0x000fc20000000000 */
[----:B------:R-:W-:Y:S01]  /*26c0*/  FADD R219, RZ, R31 ;  /* 0x0000001fffdb7221 */ /* 0x000fe20000000000 */
[----:B------:R-:W-:-:S01]  /*26d0*/  FADD R218, RZ, R32 ;  /* 0x00000020ffda7221 */ /* 0x000fc20000000000 */
[----:B------:R-:W-:Y:S01]  /*26e0*/  FADD R217, RZ, R33 ;  /* 0x00000021ffd97221 */ /* 0x000fe20000000000 */
[----:B------:R-:W-:-:S01]  /*26f0*/  FADD R216, RZ, R34 ;  /* 0x00000022ffd87221 */ /* 0x000fc20000000000 */
[----:B------:R-:W-:Y:S01]  /*2700*/  FADD R215, RZ, R35 ;  /* 0x00000023ffd77221 */ /* 0x000fe20000000000 */
[----:B------:R-:W-:-:S01]  /*2710*/  FADD R214, RZ, R36 ;  /* 0x00000024ffd67221 */ /* 0x000fc20000000000 */
[----:B0-----:R-:W-:Y:S01]  /*2720*/  FADD R227, RZ, R123 ;  /* 0x0000007bffe37221 */ /* 0x001fe20000000000 */
[----:B------:R-:W-:-:S01]  /*2730*/  FADD R213, RZ, R37 ;  /* 0x00000025ffd57221 */ /* 0x000fc20000000000 */
[----:B------:R-:W-:Y:S01]  /*2740*/  FADD R212, RZ, R38 ;  /* 0x00000026ffd47221 */ /* 0x000fe20000000000 */
[----:B------:R-:W-:-:S01]  /*2750*/  FADD R211, RZ, R39 ;  /* 0x00000027ffd37221 */ /* 0x000fc20000000000 */
[----:B------:R-:W-:Y:S01]  /*2760*/  FADD R210, RZ, R40 ;  /* 0x00000028ffd27221 */ /* 0x000fe20000000000 */
[----:B------:R0:W-:Y:S01]  /*2770*/  STL [R1+0x4], R227 ;  /* 0x000004e301007387 */ /* 0x0001e20000100800 */
        /* <DEDUP_REMOVED lines=93> */
[----:B------:R-:W-:Y:S01]  /*2d50*/  UMOV UR6, URZ ;  /* 0x0000003f00067c82 */ /* 0x000fe20008000000 */
[----:B0-----:R-:W-:-:S05]  /*2d60*/  FADD R227, RZ, R130 ;  /* 0x00000082ffe37221 */ /* 0x001fca0000000000 */
[----:B------:R0:W-:Y:S02]  /*2d70*/  STL [R1+0x20], R227 ;  /* 0x000020e301007387 */ /* 0x0001e40000100800 */
        /* <DEDUP_REMOVED lines=42> */
.L_x_21:
[----:B------:R-:W-:-:S04]  /*3020*/  UIADD3 UR19, UR5, 0x1, URZ ;  /* 0x0000000105137890 */ /* 0x000fc8000fffe03f */
[----:B------:R-:W-:-:S04]  /*3030*/  UISETP.NE.AND UP0, UPT, UR19, 0x5, UPT ;  /* 0x000000051300788c */ /* 0x000fc8000bf05270 */
[----:B------:R-:W-:Y:S02]  /*3040*/  USEL UR8, URZ, 0x1, UP0 ;  /* 0x000000013f087887 */ /* 0x000fe40008000000 */
[----:B------:R-:W-:Y:S02]  /*3050*/  USEL UR19, UR19, URZ, UP0 ;  /* 0x0000003f13137287 */ /* 0x000fe40008000000 */
[----:B------:R-:W-:-:S06]  /*3060*/  ULOP3.LUT UR8, UR4, UR8, URZ, 0x3c, !UPT ;  /* 0x0000000804087292 */ /* 0x000fcc000f8e3c3f */
[----:B0-----:R-:W-:Y:S01]  /*3070*/  IMAD.U32 R227, RZ, RZ, UR8 ;  /* 0x00000008ffe37e24 */ /* 0x001fe2000f8e00ff */
[----:B------:R-:W-:-:S06]  /*3080*/  UMOV UR8, 0x1 ;  /* 0x0000000100087882 */ /* 0x000fcc0000000000 */
.L_x_16:
[----:B------:R-:W-:-:S06]  /*3090*/  UISETP.GE.AND UP0, UPT, UR16, 0x1, UPT ;  /* 0x000000011000788c */ /* 0x000fcc000bf06270 */
[----:B------:R-:W-:-:S13]  /*30a0*/  PLOP3.LUT P0, PT, PT, PT, UP0, 0x80, 0x0 ;  /* 0x000000000000781c */ /* 0x000fda0003f0f008 */
[----:B------:R-:W-:Y:S05]  /*30b0*/  @!P0 BRA `(.L_x_22) ;  /* 0x0000001000708947 */ /* 0x000fea0003800000 */
[----:B------:R-:W-:Y:S01]  /*30c0*/  IMAD.U32 R228, RZ, RZ, UR16 ;  /* 0x00000010ffe47e24 */ /* 0x000fe2000f8e00ff */
[----:B------:R-:W-:Y:S01]  /*30d0*/  UMOV UR24, UR5 ;  /* 0x0000000500187c82 */ /* 0x000fe20008000000 */
[----:B------:R-:W-:-:S05]  /*30e0*/  ULDC UR32, c[0x0][0x50c] ;  /* 0x0001430000207ab9 */ /* 0x000fca0000000800 */
.L_x_30:
[----:B------:R-:W-:-:S06]  /*30f0*/  UISETP.NE.AND UP0, UPT, UR27, 0x3, UPT ;  /* 0x000000031b00788c */ /* 0x000fcc000bf05270 */
[----:B------:R-:W-:-:S13]  /*3100*/  PLOP3.LUT P1, PT, PT, PT, UP0, 0x80, 0x0 ;  /* 0x000000000000781c */ /* 0x000fda0003f2f008 */
[----:B01----:R-:W-:Y:S05]  /*3110*/  @!P1 BRA `(.L_x_23) ;  /* 0x0000000000049947 */ /* 0x003fea0003800000 */
[----:B------:R-:W-:Y:S01]  /*3120*/  BPT.TRAP 0x1 ;  /* 0x000000040000795c */ /* 0x000fe20000300000 */
.L_x_23:
[----:B------:R-:W-:Y:S01]  /*3130*/  ULEA UR9, UR19, UR12, 0x3 ;  /* 0x0000000c13097291 */ /* 0x000fe2000f8e183f */
[----:B------:R-:W-:-:S08]  /*3140*/  SHF.L.U32 R229, R227, 0x1f, RZ ;  /* 0x0000001fe3e57819 */ /* 0x000fd000000006ff */
[----:B------:R0:W1:Y:S01]  /*3150*/  SYNCS.PHASECHK.TRANS64.TRYWAIT P0, [UR9], R229 ;  /* 0x000000e5ff0075a7 */ /* 0x0000620008000149 */
[----:B------:R-:W-:Y:S05]  /*3160*/  @!P1 BRA `(.L_x_24) ;  /* 0x0000000000049947 */ /* 0x000fea0003800000 */
[----:B------:R-:W-:Y:S01]  /*3170*/  BPT.TRAP 0x1 ;  /* 0x000000040000795c */ /* 0x000fe20000300000 */
.L_x_24:
[----:B-1----:R-:W-:Y:S05]  /*3180*/  @P0 BRA `(.L_x_25) ;  /* 0x0000000000080947 */ /* 0x002fea0003800000 */
[----:B------:R-:W1:Y:S02]  /*3190*/  SYNCS.PHASECHK.TRANS64.TRYWAIT P0, [UR9], R229 ;  /* 0x000000e5ff0075a7 */ /* 0x000e640008000149 */
[----:B-1----:R-:W-:Y:S05]  /*31a0*/  @!P0 BRA `(.L_x_26) ;  /* 0x000000cc00508947 */ /* 0x002fea0003800000 */
.L_x_25:
[----:B------:R-:W-:Y:S01]  /*31b0*/  UIADD3 UR9, UR12, 0x180, URZ ;  /* 0x000001800c097890 */ /* 0x000fe2000fffe03f */
[----:B------:R-:W-:Y:S01]  /*31c0*/  WARPGROUP.ARRIVE ;  /* 0x00000000000079c5 */ /* 0x000fe20000000000 */
[----:B------:R-:W-:Y:S02]  /*31d0*/  UIADD3 UR10, UR12, 0x2980, URZ ;  /* 0x000029800c0a7890 */ /* 0x000fe4000fffe03f */
[----:B------:R-:W-:Y:S02]  /*31e0*/  UISETP.NE.AND UP0, UPT, UR7, URZ, UPT ;  /* 0x0000003f0700728c */ /* 0x000fe4000bf05270 */
[----:B------:R-:W-:Y:S02]  /*31f0*/  USHF.R.U32.HI UR9, URZ, 0x4, UR9 ;  /* 0x000000043f097899 */ /* 0x000fe40008011609 */
[----:B------:R-:W-:Y:S02]  /*3200*/  USHF.R.U32.HI UR10, URZ, 0x4, UR10 ;  /* 0x000000043f0a7899 */ /* 0x000fe4000801160a */
[----:B------:R-:W-:-:S02]  /*3210*/  USEL UR8, UR8, URZ, !UP0 ;  /* 0x0000003f08087287 */ /* 0x000fc4000c000000 */
[----:B------:R-:W-:Y:S02]  /*3220*/  ULOP3.LUT UR9, UR9, 0x3fff, URZ, 0xc0, !UPT ;  /* 0x00003fff09097892 */ /* 0x000fe4000f8ec03f */
[----:B------:R-:W-:Y:S02]  /*3230*/  ULOP3.LUT UR10, UR10, 0x3fff, URZ, 0xc0, !UPT ;  /* 0x00003fff0a0a7892 */ /* 0x000fe4000f8ec03f */
[----:B------:R-:W-:Y:S02]  /*3240*/  UISETP.NE.U32.AND UP0, UPT, UR8, URZ, UPT ;  /* 0x0000003f0800728c */ /* 0x000fe4000bf05070 */
[----:B------:R-:W-:Y:S02]  /*3250*/  ULOP3.LUT UR8, UR9, 0x10000, URZ, 0xfc, !UPT ;  /* 0x0001000009087892 */ /* 0x000fe4000f8efc3f */
[----:B------:R-:W-:Y:S02]  /*3260*/  ULOP3.LUT UR10, UR10, 0x10000, URZ, 0xfc, !UPT ;  /* 0x000100000a0a7892 */ /* 0x000fe4000f8efc3f */
[----:B------:R-:W-:-:S02]  /*3270*/  ULEA UR8, UR19, UR8, 0x7 ;  /* 0x0000000813087291 */ /* 0x000fc4000f8e383f */
[----:B------:R-:W-:Y:S01]  /*3280*/  ULEA UR10, UR19, UR10, 0x9 ;  /* 0x0000000a130a7291 */ /* 0x000fe2000f8e483f */
[----:B------:R-:W-:Y:S01]  /*3290*/  UMOV UR9, 0xc0000010 ;  /* 0xc000001000097882 */ /* 0x000fe20000000000 */
[----:B------:R-:W-:Y:S01]  /*32a0*/  UMOV UR11, 0xc0000010 ;  /* 0xc0000010000b7882 */ /* 0x000fe20000000000 */
[----:B------:R-:W-:-:S06]  /*32b0*/  UIADD3 UR6, UR6, 0x1, URZ ;  /* 0x0000000106067890 */ /* 0x000fcc000fffe03f */
[----:B------:R-:W-:Y:S01]  /*32c0*/  QGMMA.64x256x32.F32.E5M2.E5M2 R24, gdesc[UR8], R24, UP0, gsb0 ;  /* 0x03e00000081879f3 */ /* 0x000fe2000b803818 */
[----:B------:R-:W-:-:S04]  /*32d0*/  UISETP.NE.AND UP0, UPT, UR6, UR32, UPT ;  /* 0x000000200600728c */ /* 0x000fc8000bf05270 */
[----:B------:R-:W-:-:S06]  /*32e0*/  USEL UR7, URZ, 0x1, UP0 ;  /* 0x000000013f077887 */ /* 0x000fcc0008000000 */
[----:B------:R-:W-:Y:S01]  /*32f0*/  ISETP.NE.AND P0, PT, RZ, UR7, PT ;  /* 0x00000007ff007c0c */ /* 0x000fe2000bf05270 */
[----:B------:R-:W-:-:S12]  /*3300*/  WARPGROUP.DEPBAR.LE gsb0, 0x1 ;  /* 0x00008000000079c5 */ /* 0x000fd80000010100 */
[----:B------:R-:W-:Y:S05]  /*3310*/  @!P0 BRA `(.L_x_27) ;  /* 0x0000000c00808947 */ /* 0x000fea0003800000 */
[----:B------:R-:W-:Y:S02]  /*3320*/  WARPGROUP.DEPBAR.LE gsb0, 0x0 ;  /* 0x00008000000079c5 */ /* 0x000fe40000010000 */
[----:B------:R-:W-:-:S01]  /*3330*/  FADD R226, R24, R226 ;  /* 0x000000e218e27221 */ /* 0x000fc20000000000 */
[----:B------:R-:W-:Y:S01]  /*3340*/  FADD R225, R25, R225 ;  /* 0x000000e119e17221 */ /* 0x000fe20000000000 */
[----:B------:R1:W-:Y:S01]  /*3350*/  STL [R1+0x9c], R227 ;  /* 0x00009ce301007387 */ /* 0x0003e20000100800 */
[----:B------:R-:W-:-:S01]  /*3360*/  FADD R224, R26, R224 ;  /* 0x000000e01ae07221 */ /* 0x000fc20000000000 */
[----:B------:R-:W-:Y:S01]  /*3370*/  FADD R223, R27, R223 ;  /* 0x000000df1bdf7221 */ /* 0x000fe20000000000 */
[----:B------:R-:W-:-:S01]  /*3380*/  FADD R222, R28, R222 ;  /* 0x000000de1cde7221 */ /* 0x000fc20000000000 */
[----:B------:R-:W-:Y:S01]  /*3390*/  FADD R221, R29, R221 ;  /* 0x000000dd1ddd7221 */ /* 0x000fe20000000000 */
[----:B-1----:R-:W3:Y:S04]  /*33a0*/  LDL.LU R227, [R1+0x30] ;  /* 0x0000300001e37983 */ /* 0x002ee80000300800 */
[----:B------:R1:W-:Y:S01]  /*33b0*/  STL [R1+0xa0], R226 ;  /* 0x0000a0e201007387 */ /* 0x0003e20000100800 */
[----:B------:R-:W-:-:S01]  /*33c0*/  FADD R220, R30, R220 ;  /* 0x000000dc1edc7221 */ /* 0x000fc20000000000 */
[----:B------:R-:W-:-:S02]  /*33d0*/  FADD R219, R31, R219 ;  /* 0x000000db1fdb7221 */ /* 0x000fc40000000000 */
[----:B-1----:R-:W4:Y:S04]  /*33e0*/  LDL.LU R226, [R1+0x2c] ;  /* 0x00002c0001e27983 */ /* 0x002f280000300800 */
[----:B------:R1:W-:Y:S01]  /*33f0*/  STL [R1+0xa4], R225 ;  /* 0x0000a4e101007387 */ /* 0x0003e20000100800 */
[----:B------:R-:W-:-:S03]  /*3400*/  FADD R218, R32, R218 ;  /* 0x000000da20da7221 */ /* 0x000fc60000000000 */
[----:B-1----:R-:W2:Y:S04]  /*3410*/  LDL.LU R225, [R1+0x28] ;  /* 0x0000280001e17983 */ /* 0x002ea80000300800 */
        /* <DEDUP_REMOVED lines=9> */
[----:B------:R1:W-:Y:S04]  /*34b0*/  STL [R1+0xb4], R221 ;  /* 0x0000b4dd01007387 */ /* 0x0003e80000100800 */
        /* <DEDUP_REMOVED lines=12> */
[----:B-1----:R-:W2:Y:S01]  /*3580*/  LDL.LU R215, [R1] ;  /* 0x0000000001d77983 */ /* 0x002ea20000300800 */
[----:B------:R-:W-:-:S01]  /*3590*/  FADD R214, R36, R214 ;  /* 0x000000d624d67221 */ /* 0x000fc20000000000 */
[----:B------:R-:W-:Y:S01]  /*35a0*/  FADD R213, R37, R213 ;  /* 0x000000d525d57221 */ /* 0x000fe20000000000 */
[----:B------:R-:W-:-:S01]  /*35b0*/  FADD R212, R38, R212 ;  /* 0x000000d426d47221 */ /* 0x000fc20000000000 */
[----:B------:R-:W-:Y:S01]  /*35c0*/  FADD R211, R39, R211 ;  /* 0x000000d327d37221 */ /* 0x000fe20000000000 */
[----:B------:R-:W-:-:S01]  /*35d0*/  FADD R210, R40, R210 ;  /* 0x000000d228d27221 */ /* 0x000fc20000000000 */
[----:B------:R-:W-:Y:S01]  /*35e0*/  STL [R1+0xd0], R214 ;  /* 0x0000d0d601007387 */ /* 0x000fe20000100800 */
        /* <DEDUP_REMOVED lines=11> */
[----:B------:R1:W-:Y:S01]  /*36a0*/  STL [R1+0xdc], R211 ;  /* 0x0000dcd301007387 */ /* 0x0003e20000100800 */
[----:B------:R-:W-:-:S01]  /*36b0*/  FADD R200, R50, R200 ;  /* 0x000000c832c87221 */ /* 0x000fc20000000000 */
[----:B------:R-:W-:Y:S01]  /*36c0*/  FADD R199, R51, R199 ;  /* 0x000000c733c77221 */ /* 0x000fe20000000000 */
        /* <DEDUP_REMOVED lines=69> */
[----:B-----5:R-:W-:Y:S01]  /*3b20*/  FADD R0, R121, R0 ;  /* 0x0000000079007221 */ /* 0x020fe20000000000 */
[----:B---3--:R-:W-:-:S01]  /*3b30*/  FADD R227, R134, R227 ;  /* 0x000000e386e37221 */ /* 0x008fc20000000000 */
[----:B----4-:R-:W-:Y:S01]  /*3b40*/  FADD R226, R133, R226 ;  /* 0x000000e285e27221 */ /* 0x010fe20000000000 */
[----:B--2---:R-:W-:-:S01]  /*3b50*/  FADD R225, R132, R225 ;  /* 0x000000e184e17221 */ /* 0x004fc20000000000 */
        /* <DEDUP_REMOVED lines=9> */
[----:B------:R-:W-:-:S05]  /*3bf0*/  FADD R215, R122, R215 ;  /* 0x000000d77ad77221 */ /* 0x000fca0000000000 */
[----:B------:R2:W-:Y:S04]  /*3c00*/  STL [R1], R215 ;  /* 0x000000d701007387 */ /* 0x0005e80000100800 */
[----:B------:R3:W-:Y:S04]  /*3c10*/  STL [R1+0x4], R216 ;  /* 0x000004d801007387 */ /* 0x0007e80000100800 */
        /* <DEDUP_REMOVED lines=8> */
[----:B-1----:R-:W4:Y:S04]  /*3ca0*/  LDL.LU R211, [R1+0x34] ;  /* 0x0000340001d37983 */ /* 0x002f280000300800 */
[----:B------:R1:W-:Y:S04]  /*3cb0*/  STL [R1+0x28], R225 ;  /* 0x000028e101007387 */ /* 0x0003e80000100800 */
[----:B------:R-:W4:Y:S04]  /*3cc0*/  LDL.LU R212, [R1+0x38] ;  /* 0x0000380001d47983 */ /* 0x000f280000300800 */
[----:B------:R1:W-:Y:S04]  /*3cd0*/  STL [R1+0x2c], R226 ;  /* 0x00002ce201007387 */ /* 0x0003e80000100800 */
[----:B------:R-:W4:Y:S04]  /*3ce0*/  LDL.LU R213, [R1+0x3c] ;  /* 0x00003c0001d57983 */ /* 0x000f280000300800 */
[----:B------:R1:W-:Y:S04]  /*3cf0*/  STL [R1+0x30], R227 ;  /* 0x000030e301007387 */ /* 0x0003e80000100800 */
[----:B------:R-:W4:Y:S04]  /*3d00*/  LDL.LU R214, [R1+0x40] ;  /* 0x0000400001d67983 */ /* 0x000f280000300800 */
[----:B--2---:R-:W2:Y:S04]  /*3d10*/  LDL.LU R215, [R1+0x44] ;  /* 0x0000440001d77983 */ /* 0x004ea80000300800 */
[----:B---3--:R-:W3:Y:S04]  /*3d20*/  LDL.LU R216, [R1+0x48] ;  /* 0x0000480001d87983 */ /* 0x008ee80000300800 */
[----:B----4-:R-:W4:Y:S04]  /*3d30*/  LDL.LU R217, [R1+0x4c] ;  /* 0x00004c0001d97983 */ /* 0x010f280000300800 */
[----:B0-----:R-:W4:Y:S04]  /*3d40*/  LDL.LU R218, [R1+0x50] ;  /* 0x0000500001da7983 */ /* 0x001f280000300800 */
[----:B------:R-:W4:Y:S04]  /*3d50*/  LDL.LU R219, [R1+0x54] ;  /* 0x0000540001db7983 */ /* 0x000f280000300800 */
[----:B------:R-:W4:Y:S04]  /*3d60*/  LDL.LU R220, [R1+0x58] ;  /* 0x0000580001dc7983 */ /* 0x000f280000300800 */
[----:B------:R-:W4:Y:S04]  /*3d70*/  LDL.LU R221, [R1+0x5c] ;  /* 0x00005c0001dd7983 */ /* 0x000f280000300800 */
[----:B------:R-:W4:Y:S04]  /*3d80*/  LDL.LU R222, [R1+0x60] ;  /* 0x0000600001de7983 */ /* 0x000f280000300800 */
[----:B------:R-:W4:Y:S04]  /*3d90*/  LDL.LU R223, [R1+0x64] ;  /* 0x0000640001df7983 */ /* 0x000f280000300800 */
[----:B------:R-:W4:Y:S04]  /*3da0*/  LDL.LU R224, [R1+0x68] ;  /* 0x0000680001e07983 */ /* 0x000f280000300800 */
[----:B-1----:R-:W4:Y:S04]  /*3db0*/  LDL.LU R225, [R1+0x6c] ;  /* 0x00006c0001e17983 */ /* 0x002f280000300800 */
[----:B------:R-:W4:Y:S04]  /*3dc0*/  LDL.LU R226, [R1+0x70] ;  /* 0x0000700001e27983 */ /* 0x000f280000300800 */
[----:B------:R-:W4:Y:S01]  /*3dd0*/  LDL.LU R227, [R1+0x74] ;  /* 0x0000740001e37983 */ /* 0x000f220000300800 */
[----:B------:R-:W-:-:S05]  /*3de0*/  FADD R211, R135, R211 ;  /* 0x000000d387d37221 */ /* 0x000fca0000000000 */
[----:B------:R0:W-:Y:S01]  /*3df0*/  STL [R1+0x34], R211 ;  /* 0x000034d301007387 */ /* 0x0001e20000100800 */
[----:B------:R-:W-:-:S03]  /*3e00*/  FADD R212, R136, R212 ;  /* 0x000000d488d47221 */ /* 0x000fc60000000000 */
[----:B0-----:R1:W5:Y:S01]  /*3e10*/  LDL.LU R211, [R1+0xdc] ;  /* 0x0000dc0001d37983 */ /* 0x0013620000300800 */
[----:B------:R-:W-:-:S03]  /*3e20*/  FADD R213, R137, R213 ;  /* 0x000000d589d57221 */ /* 0x000fc60000000000 */
[----:B------:R0:W-:Y:S01]  /*3e30*/  STL [R1+0x38], R212 ;  /* 0x000038d401007387 */ /* 0x0001e20000100800 */
[----:B------:R-:W-:-:S01]  /*3e40*/  FADD R214, R138, R214 ;  /* 0x000000d68ad67221 */ /* 0x000fc20000000000 */
[----:B--2---:R-:W-:Y:S02]  /*3e50*/  FADD R215, R139, R215 ;  /* 0x000000d78bd77221 */ /* 0x004fe40000000000 */
[----:B0-----:R1:W5:Y:S01]  /*3e60*/  LDL.LU R212, [R1+0xd8] ;  /* 0x0000d80001d47983 */ /* 0x0013620000300800 */
[----:B---3--:R-:W-:-:S03]  /*3e70*/  FADD R216, R140, R216 ;  /* 0x000000d88cd87221 */ /* 0x008fc60000000000 */
[----:B------:R0:W-:Y:S01]  /*3e80*/  STL [R1+0x3c], R213 ;  /* 0x00003cd501007387 */ /* 0x0001e20000100800 */
[----:B----4-:R-:W-:-:S03]  /*3e90*/  FADD R217, R141, R217 ;  /* 0x000000d98dd97221 */ /* 0x010fc60000000000 */
[----:B0-----:R1:W5:Y:S01]  /*3ea0*/  LDL.LU R213, [R1+0xd4] ;  /* 0x0000d40001d57983 */ /* 0x0013620000300800 */
[----:B------:R-:W-:-:S03]  /*3eb0*/  FADD R218, R142, R218 ;  /* 0x000000da8eda7221 */ /* 0x000fc60000000000 */
[----:B------:R0:W-:Y:S01]  /*3ec0*/  STL [R1+0x40], R214 ;  /* 0x000040d601007387 */ /* 0x0001e20000100800 */
[----:B------:R-:W-:-:S01]  /*3ed0*/  FADD R219, R143, R219 ;  /* 0x000000db8fdb7221 */ /* 0x000fc20000000000 */
[----:B------:R-:W-:Y:S02]  /*3ee0*/  FADD R220, R144, R220 ;  /* 0x000000dc90dc7221 */ /* 0x000fe40000000000 */
[----:B0-----:R1:W5:Y:S04]  /*3ef0*/  LDL.LU R214, [R1+0xd0] ;  /* 0x0000d00001d67983 */ /* 0x0013680000300800 */
[----:B------:R0:W-:Y:S01]  /*3f00*/  STL [R1+0x44], R215 ;  /* 0x000044d701007387 */ /* 0x0001e20000100800 */
[----:B------:R-:W-:-:S01]  /*3f10*/  FADD R221, R145, R221 ;  /* 0x000000dd91dd7221 */ /* 0x000fc20000000000 */
[----:B------:R-:W-:-:S02]  /*3f20*/  FADD R222, R146, R222 ;  /* 0x000000de92de7221 */ /* 0x000fc40000000000 */
[----:B0-----:R1:W5:Y:S04]  /*3f30*/  LDL.LU R215, [R1+0xcc] ;  /* 0x0000cc0001d77983 */ /* 0x0013680000300800 */
[----:B------:R0:W-:Y:S01]  /*3f40*/  STL [R1+0x48], R216 ;  /* 0x000048d801007387 */ /* 0x0001e20000100800 */
[----:B------:R-:W-:-:S03]  /*3f50*/  FADD R223, R147, R223 ;  /* 0x000000df93df7221 */ /* 0x000fc60000000000 */
        /* <DEDUP_REMOVED lines=13> */
[----:B------:R0:W-:Y:S04]  /*4030*/  STL [R1+0x5c], R221 ;  /* 0x00005cdd01007387 */ /* 0x0001e80000100800 */
        /* <DEDUP_REMOVED lines=12> */
[----:B0-----:R1:W5:Y:S01]  /*4100*/  LDL.LU R227, [R1+0x9c] ;  /* 0x00009c0001e37983 */ /* 0x0013620000300800 */
[----:B------:R-:W-:-:S05]  /*4110*/  UMOV UR6, URZ ;  /* 0x0000003f00067c82 */ /* 0x000fca0008000000 */
.L_x_27:
[----:B------:R-:W-:Y:S05]  /*4120*/  @!P1 BRA `(.L_x_28) ;  /* 0x0000000000049947 */ /* 0x000fea0003800000 */
[----:B------:R-:W-:Y:S01]  /*4130*/  BPT.TRAP 0x1 ;  /* 0x000000040000795c */ /* 0x000fe20000300000 */
.L_x_28:
[----:B------:R-:W-:Y:S02]  /*4140*/  UISETP.GT.U32.AND UP0, UPT, UR13, 0x1, UPT ;  /* 0x000000010d00788c */ /* 0x000fe4000bf04070 */
[----:B------:R-:W-:-:S04]  /*4150*/  ULEA UR8, UR24, UR12, 0x3 ;  /* 0x0000000c18087291 */ /* 0x000fc8000f8e183f */
[----:B------:R-:W-:Y:S01]  /*4160*/  UIADD3 UR8, UR8, 0x28, URZ ;  /* 0x0000002808087890 */ /* 0x000fe2000fffe03f */
[----:B------:R-:W-:-:S03]  /*4170*/  PLOP3.LUT P0, PT, PT, PT, UP0, 0x80, 0x0 ;  /* 0x000000000000781c */ /* 0x000fc60003f0f008 */
[----:B------:R-:W-:-:S09]  /*4180*/  UPRMT UR8, URZ, 0x654, UR8 ;  /* 0x000006543f087896 */ /* 0x000fd20008000008 */
[----:B------:R-:W-:Y:S01]  /*4190*/  SYNCS.ARRIVE.TRANS64.RED.A1T0 RZ, [UR8], RZ ;  /* 0x000000ffffff79a7 */ /* 0x000fe20008100408 */
[----:B------:R-:W-:Y:S05]  /*41a0*/  @P0 BRA `(.L_x_29) ;  /* 0x0000000000040947 */ /* 0x000fea0003800000 */
[----:B------:R-:W-:Y:S01]  /*41b0*/  BPT.TRAP 0x1 ;  /* 0x000000040000795c */ /* 0x000fe20000300000 */
.L_x_29:
[----:B------:R-:W-:Y:S01]  /*41c0*/  UIADD3 UR19, UR19, 0x1, URZ ;  /* 0x0000000113137890 */ /* 0x000fe2000fffe03f */
[C---:B------:R-:W-:Y:S01]  /*41d0*/  ISETP.GT.AND P0, PT, R228.reuse, 0x1, PT ;  /* 0x00000001e400780c */ /* 0x040fe20003f04270 */
[----:B------:R-:W-:Y:S01]  /*41e0*/  UIADD3 UR24, UR24, 0x1, URZ ;  /* 0x0000000118187890 */ /* 0x000fe2000fffe03f */
[----:B------:R-:W-:Y:S01]  /*41f0*/  VIADD R228, R228, 0xffffffff ;  /* 0xffffffffe4e47836 */ /* 0x000fe20000000000 */
[----:B------:R-:W-:Y:S02]  /*4200*/  UISETP.NE.AND UP0, UPT, UR19, 0x5, UPT ;  /* 0x000000051300788c */ /* 0x000fe4000bf05270 */
[----:B------:R-:W-:Y:S02]  /*4210*/  UISETP.NE.AND UP1, UPT, UR24, 0x5, UPT ;  /* 0x000000051800788c */ /* 0x000fe4000bf25270 */
[----:B------:R-:W-:Y:S02]  /*4220*/  USEL UR8, URZ, 0x1, UP0 ;  /* 0x000000013f087887 */ /* 0x000fe40008000000 */
[----:B------:R-:W-:-:S02]  /*4230*/  USEL UR19, UR19, URZ, UP0 ;  /* 0x0000003f13137287 */ /* 0x000fc40008000000 */
[----:B------:R-:W-:Y:S02]  /*4240*/  USEL UR24, UR24, URZ, UP1 ;  /* 0x0000003f18187287 */ /* 0x000fe40008800000 */
[----:B-----5:R-:W-:Y:S01]  /*4250*/  LOP3.LUT R227, R227, UR8, RZ, 0x3c, !PT ;  /* 0x00000008e3e37c12 */ /* 0x020fe2000f8e3cff */
[----:B------:R-:W-:Y:S01]  /*4260*/  UMOV UR8, 0x1 ;  /* 0x0000000100087882 */ /* 0x000fe20000000000 */
[----:B------:R-:W-:Y:S08]  /*4270*/  @P0 BRA `(.L_x_30) ;  /* 0xffffffec009c0947 */ /* 0x000ff0000383ffff */
.L_x_22:
[----:B------:R-:W-:-:S04]  /*4280*/  UISETP.NE.AND UP0, UPT, UR6, URZ, UPT ;  /* 0x0000003f0600728c */ /* 0x000fc8000bf05270 */
[----:B------:R-:W-:-:S06]  /*4290*/  USEL UR6, URZ, 0x1, !UP0 ;  /* 0x000000013f067887 */ /* 0x000fcc000c000000 */
[----:B------:R-:W-:-:S13]  /*42a0*/  ISETP.NE.AND P0, PT, RZ, UR6, PT ;  /* 0x00000006ff007c0c */ /* 0x000fda000bf05270 */
[----:B------:R-:W-:Y:S05]  /*42b0*/  @!P0 BRA `(.L_x_31) ;  /* 0x0000000c00dc8947 */ /* 0x000fea0003800000 */
[----:B------:R-:W3:Y:S04]  /*42c0*/  LDL.LU R227, [R1+0x74] ;  /* 0x0000740001e37983 */ /* 0x000ee80000300800 */
[----:B---3--:R3:W-:Y:S04]  /*42d0*/  STL [R1+0x9c], R227 ;  /* 0x00009ce301007387 */ /* 0x0087e80000100800 */
[----:B---3--:R-:W3:Y:S04]  /*42e0*/  LDL.LU R227, [R1+0x70] ;  /* 0x0000700001e37983 */ /* 0x008ee80000300800 */
        /* <DEDUP_REMOVED lines=55> */
[----:B---3--:R-:W3:Y:S01]  /*4660*/  LDL.LU R227, [R1] ;  /* 0x0000000001e37983 */ /* 0x008ee20000300800 */
[----:B------:R-:W-:-:S02]  /*4670*/  WARPGROUP.DEPBAR.LE gsb0, 0x0 ;  /* 0x00008000000079c5 */ /* 0x000fc40000010000 */
[----:B------:R-:W-:Y:S01]  /*4680*/  FADD R226, R24, R226 ;  /* 0x000000e218e27221 */ /* 0x000fe20000000000 */
        /* <DEDUP_REMOVED lines=97> */
[----:B---3--:R-:W-:-:S05]  /*4ca0*/  FADD R227, R122, R227 ;  /* 0x000000e37ae37221 */ /* 0x008fca0000000000 */
[----:B------:R3:W-:Y:S04]  /*4cb0*/  STL [R1], R227 ;  /* 0x000000e301007387 */ /* 0x0007e80000100800 */
[----:B---3--:R-:W3:Y:S02]  /*4cc0*/  LDL.LU R227, [R1+0x10c] ;  /* 0x00010c0001e37983 */ /* 0x008ee40000300800 */
[----:B---3--:R-:W-:-:S05]  /*4cd0*/  FADD R227, R123, R227 ;  /* 0x000000e37be37221 */ /* 0x008fca0000000000 */
[----:B------:R3:W-:Y:S04]  /*4ce0*/  STL [R1+0x4], R227 ;  /* 0x000004e301007387 */ /* 0x0007e80000100800 */
        /* <DEDUP_REMOVED lines=83> */
[----:B------:R3:W-:Y:S02]  /*5220*/  STL [R1+0x74], R227 ;  /* 0x000074e301007387 */ /* 0x0007e40000100800 */
.L_x_31:
[----:B---3--:R-:W-:-:S04]  /*5230*/  IMAD.U32 R227, RZ, RZ, UR31 ;  /* 0x0000001fffe37e24 */ /* 0x008fc8000f8e00ff */
[----:B------:R3:W-:Y:S01]  /*5240*/  SYNCS.ARRIVE.TRANS64.A1T0 RZ, [R227+UR29], RZ ;  /* 0x000000ffe3ff79a7 */ /* 0x0007e2000810001d */
[----:B------:R-:W-:Y:S02]  /*5250*/  WARPGROUP.DEPBAR.LE gsb0, 0x0 ;  /* 0x00008000000079c5 */ /* 0x000fe40000010000 */
[----:B------:R-:W4:Y:S02]  /*5260*/  LDC R24, c[0x0][0x28c] ;  /* 0x0000a300ff187b82 */ /* 0x000f240000000800 */
[----:B----4-:R-:W-:-:S13]  /*5270*/  ISETP.GE.AND P0, PT, R24, 0x1, PT ;  /* 0x000000011800780c */ /* 0x010fda0003f06270 */
[----:B---3--:R-:W-:Y:S05]  /*5280*/  @!P0 BRA `(.L_x_32) ;  /* 0x0000000000408947 */ /* 0x008fea0003800000 */
[----:B------:R-:W-:-:S06]  /*5290*/  UISETP.NE.AND UP0, UPT, UR27, 0x3, UPT ;  /* 0x000000031b00788c */ /* 0x000fcc000bf05270 */
[----:B------:R-:W-:-:S13]  /*52a0*/  PLOP3.LUT P0, PT, PT, PT, UP0, 0x80, 0x0 ;  /* 0x000000000000781c */ /* 0x000fda0003f0f008 */
[----:B------:R-:W-:Y:S05]  /*52b0*/  @!P0 BRA `(.L_x_33) ;  /* 0x0000000000048947 */ /* 0x000fea0003800000 */
[----:B------:R-:W-:Y:S01]  /*52c0*/  BPT.TRAP 0x1 ;  /* 0x000000040000795c */ /* 0x000fe20000300000 */
.L_x_33:
[----:B------:R-:W-:Y:S02]  /*52d0*/  UIADD3 UR8, UR16, UR5, URZ ;  /* 0x0000000510087290 */ /* 0x000fe4000fffe03f */
[----:B------:R-:W-:Y:S02]  /*52e0*/  UISETP.GT.U32.AND UP0, UPT, UR13, 0x1, UPT ;  /* 0x000000010d00788c */ /* 0x000fe4000bf04070 */
[----:B------:R-:W-:-:S04]  /*52f0*/  UIMAD.WIDE.U32 UR6, UR8, -0x33333333, URZ ;  /* 0xcccccccd080678a5 */ /* 0x000fc8000f8e003f */
[----:B------:R-:W-:Y:S01]  /*5300*/  USHF.R.U32.HI UR6, URZ, 0x2, UR7 ;  /* 0x000000023f067899 */ /* 0x000fe20008011607 */
[----:B------:R-:W-:-:S03]  /*5310*/  PLOP3.LUT P0, PT, PT, PT, UP0, 0x80, 0x0 ;  /* 0x000000000000781c */ /* 0x000fc60003f0f008 */
[----:B------:R-:W-:-:S04]  /*5320*/  UIMAD UR8, UR6, -0x5, UR8 ;  /* 0xfffffffb060878a4 */ /* 0x000fc8000f8e0208 */
[----:B------:R-:W-:-:S04]  /*5330*/  ULEA UR8, UR8, UR12, 0x3 ;  /* 0x0000000c08087291 */ /* 0x000fc8000f8e183f */
[----:B------:R-:W-:-:S04]  /*5340*/  UIADD3 UR8, UR8, 0x28, URZ ;  /* 0x0000002808087890 */ /* 0x000fc8000fffe03f */
[----:B------:R-:W-:-:S09]  /*5350*/  UPRMT UR8, URZ, 0x654, UR8 ;  /* 0x000006543f087896 */ /* 0x000fd20008000008 */
[----:B------:R-:W-:Y:S01]  /*5360*/  SYNCS.ARRIVE.TRANS64.RED.A1T0 RZ, [UR8], RZ ;  /* 0x000000ffffff79a7 */ /* 0x000fe20008100408 */
[----:B------:R-:W-:Y:S05]  /*5370*/  @P0 BRA `(.L_x_32) ;  /* 0x0000000000040947 */ /* 0x000fea0003800000 */
[----:B------:R-:W-:Y:S01]  /*5380*/  BPT.TRAP 0x1 ;  /* 0x000000040000795c */ /* 0x000fe20000300000 */
.L_x_32:
[----:B------:R-:W3:Y:S01]  /*5390*/  S2R R25, SR_TID.X ;  /* 0x0000000000197919 */ /* 0x000ee20000002100 */
[----:B------:R-:W-:Y:S01]  /*53a0*/  IMAD.U32 R24, RZ, RZ, UR30 ;  /* 0x0000001eff187e24 */ /* 0x000fe2000f8e00ff */
[----:B------:R-:W-:Y:S01]  /*53b0*/  UIADD3 UR5, UR28, UR5, URZ ;  /* 0x000000051c057290 */ /* 0x000fe2000fffe03f */
[----:B------:R-:W4:Y:S01]  /*53c0*/  LDC R35, c[0x0][0x288] ;  /* 0x0000a200ff237b82 */ /* 0x000f220000000800 */
[----:B------:R-:W-:Y:S02]  /*53d0*/  UISETP.GE.U32.AND UP1, UPT, UR28, 0x5, UPT ;  /* 0x000000051c00788c */ /* 0x000fe4000bf26070 */
[----:B------:R-:W-:Y:S01]  /*53e0*/  SHF.L.U32 R24, R24, 0x1f, RZ ;  /* 0x0000001f18187819 */ /* 0x000fe200000006ff */
[----:B------:R-:W-:Y:S02]  /*53f0*/  UISETP.GT.U32.AND UP0, UPT, UR5, 0x4, UPT ;  /* 0x000000040500788c */ /* 0x000fe4000bf04070 */
[----:B------:R-:W-:Y:S01]  /*5400*/  UIMAD.WIDE.U32 UR6, UR5, -0x33333333, URZ ;  /* 0xcccccccd050678a5 */ /* 0x000fe2000f8e003f */
[----:B------:R-:W5:Y:S01]  /*5410*/  SYNCS.PHASECHK.TRANS64.TRYWAIT P0, [UR17+0x8], R24 ;  /* 0x00000818ff0075a7 */ /* 0x000f620008000151 */
[----:B------:R-:W-:-:S02]  /*5420*/  UISETP.LT.U32.AND UP0, UPT, UR28, 0x5, UP0 ;  /* 0x000000051c00788c */ /* 0x000fc40008701070 */
[----:B------:R-:W-:Y:S02]  /*5430*/  USHF.R.U32.HI UR6, URZ, 0x2, UR7 ;  /* 0x000000023f067899 */ /* 0x000fe40008011607 */
[----:B------:R-:W-:Y:S02]  /*5440*/  USEL UR8, URZ, 0x1, !UP0 ;  /* 0x000000013f087887 */ /* 0x000fe4000c000000 */
[----:B------:R-:W-:Y:S02]  /*5450*/  UIMAD UR5, UR6, -0x5, UR5 ;  /* 0xfffffffb060578a4 */ /* 0x000fe4000f8e0205 */
[----:B------:R-:W-:-:S04]  /*5460*/  ULOP3.LUT UR4, UR4, UR8, URZ, 0x3c, !UPT ;  /* 0x0000000804047292 */ /* 0x000fc8000f8e3c3f */
[----:B------:R-:W-:Y:S01]  /*5470*/  @UP1 ULOP3.LUT UR4, UR4, 0x1, UR6, 0x78, !UPT ;  /* 0x0000000104041892 */ /* 0x000fe2000f8e7806 */
[----:B---3--:R-:W-:-:S04]  /*5480*/  SHF.R.S32.HI R26, RZ, 0x1f, R25 ;  /* 0x0000001fff1a7819 */ /* 0x008fc80000011419 */
[----:B------:R-:W-:-:S04]  /*5490*/  LEA.HI R26, R26, R25, RZ, 0x7 ;  /* 0x000000191a1a7211 */ /* 0x000fc800078f38ff */
[----:B------:R-:W-:-:S05]  /*54a0*/  LOP3.LUT R26, R26, 0xffffff80, RZ, 0xc0, !PT ;  /* 0xffffff801a1a7812 */ /* 0x000fca00078ec0ff */
[----:B------:R-:W-:-:S05]  /*54b0*/  IMAD.IADD R26, R25, 0x1, -R26 ;  /* 0x00000001191a7824 */ /* 0x000fca00078e0a1a */
[----:B------:R-:W-:-:S04]  /*54c0*/  SHF.R.S32.HI R25, RZ, 0x1f, R26 ;  /* 0x0000001fff197819 */ /* 0x000fc8000001141a */
[----:B------:R-:W-:-:S04]  /*54d0*/  LEA.HI R25, R25, R26, RZ, 0x2 ;  /* 0x0000001a19197211 */ /* 0x000fc800078f10ff */
[----:B------:R-:W-:-:S05]  /*54e0*/  LOP3.LUT R25, R25, 0xfffffffc, RZ, 0xc0, !PT ;  /* 0xfffffffc19197812 */ /* 0x000fca00078ec0ff */
[----:B------:R-:W-:-:S04]  /*54f0*/  IMAD.IADD R40, R26, 0x1, -R25 ;  /* 0x000000011a287824 */ /* 0x000fc800078e0a19 */
[----:B------:R-:W-:Y:S01]  /*5500*/  IMAD.SHL.U32 R32, R40, 0x2, RZ ;  /* 0x0000000228207824 */ /* 0x000fe200078e00ff */
[----:B----45:R-:W-:Y:S06]  /*5510*/  @!P0 BRA `(.L_x_34) ;  /* 0x000000a800948947 */ /* 0x030fec0003800000 */
.L_x_321:
[----:B------:R4:W-:Y:S01]  /*5520*/  STL [R1+0xa0], R2 ;  /* 0x0000a00201007387 */ /* 0x0009e20000100800 */
[----:B------:R-:W-:Y:S01]  /*5530*/  ULDC UR8, c[0x0][0x284] ;  /* 0x0000a10000087ab9 */ /* 0x000fe20000000800 */
[----:B------:R-:W-:Y:S01]  /*5540*/  SHF.R.S32.HI R33, RZ, 0x1f, R32 ;  /* 0x0000001fff217819 */ /* 0x000fe20000011420 */
[----:B------:R-:W-:Y:S01]  /*5550*/  ULDC.64 UR6, c[0x0][0x5d0] ;  /* 0x0001740000067ab9 */ /* 0x000fe20000000a00 */
[----:B----4-:R-:W4:Y:S04]  /*5560*/  LDL.LU R2, [R1+0x88] ;  /* 0x0000880001027983 */ /* 0x010f280000300800 */
[----:B------:R0:W-:Y:S04]  /*5570*/  STL [R1+0x9c], R0 ;  /* 0x00009c0001007387 */ /* 0x0001e80000100800 */
[----:B------:R-:W2:Y:S04]  /*5580*/  LDL R227, [R1+0x78] ;  /* 0x0000780001e37983 */ /* 0x000ea80000100800 */
[----:B0-----:R-:W3:Y:S01]  /*5590*/  LDL R0, [R1+0x84] ;  /* 0x0000840001007983 */ /* 0x001ee20000100800 */
[----:B----4-:R-:W-:-:S03]  /*55a0*/  IMAD.SHL.U32 R37, R2, 0x100, RZ ;  /* 0x0000010002257824 */ /* 0x010fc600078e00ff */
[----:B------:R0:W5:Y:S01]  /*55b0*/  LDL.LU R2, [R1+0xa0] ;  /* 0x0000a00001027983 */ /* 0x0001620000300800 */
[----:B---3--:R-:W-:-:S03]  /*55c0*/  IMAD.SHL.U32 R34, R0, 0x40, RZ ;  /* 0x0000004000227824 */ /* 0x008fc600078e00ff */
[----:B------:R0:W5:Y:S02]  /*55d0*/  LDL.LU R0, [R1+0x9c] ;  /* 0x00009c0001007983 */ /* 0x0001640000300800 */
[----:B------:R-:W-:Y:S02]  /*55e0*/  ISETP.GE.AND P0, PT, R34, UR8, PT ;  /* 0x0000000822007c0c */ /* 0x000fe4000bf06270 */
[----:B--2---:R-:W-:Y:S02]  /*55f0*/  SHF.R.S32.HI R38, RZ, 0x1f, R227 ;  /* 0x0000001fff267819 */ /* 0x004fe400000114e3 */
[----:B------:R-:W-:Y:S01]  /*5600*/  ISETP.GE.OR P0, PT, R37, R35, P0 ;  /* 0x000000232500720c */ /* 0x000fe20000706670 */
[----:B------:R-:W-:-:S04]  /*5610*/  IMAD.WIDE.U32 R24, R227, UR6, R32 ;  /* 0x00000006e3187c25 */ /* 0x000fc8000f8e0020 */
[----:B------:R-:W-:Y:S01]  /*5620*/  IMAD R26, R38, UR6, RZ ;  /* 0x00000006261a7c24 */ /* 0x000fe2000f8e02ff */
[----:B------:R-:W-:Y:S02]  /*5630*/  SHF.R.S32.HI R36, RZ, 0x1f, R37 ;  /* 0x0000001fff247819 */ /* 0x000fe40000011425 */
[----:B------:R-:W-:Y:S01]  /*5640*/  IADD3 R24, P1, R37, R24, RZ ;  /* 0x0000001825187210 */ /* 0x000fe20007f3e0ff */
[----:B------:R-:W-:-:S05]  /*5650*/  IMAD R27, R227, UR7, R26 ;  /* 0x00000007e31b7c24 */ /* 0x000fca000f8e021a */
[----:B------:R-:W-:Y:S01]  /*5660*/  IADD3.X R25, R36, R25, R27, P1, !PT ;  /* 0x0000001924197210 */ /* 0x000fe20000ffe41b */
[----:B0-----:R-:W-:Y:S06]  /*5670*/  @P0 BRA `(.L_x_35) ;  /* 0x0000008c00cc0947 */ /* 0x001fec0003800000 */
[----:B------:R0:W-:Y:S01]  /*5680*/  STL.64 [R1+0xa8], R4 ;  /* 0x0000a80401007387 */ /* 0x0001e20000100a00 */
[----:B------:R-:W2:Y:S01]  /*5690*/  LDC.64 R28, c[0x0][0x5c8] ;  /* 0x00017200ff1c7b82 */ /* 0x000ea20000000a00 */
[----:B------:R-:W-:Y:S02]  /*56a0*/  ULDC.64 UR6, c[0x0][0x5c0] ;  /* 0x0001700000067ab9 */ /* 0x000fe40000000a00 */
[----:B0-----:R-:W3:Y:S04]  /*56b0*/  LDL.64 R4, [R1+0x90] ;  /* 0x0000900001047983 */ /* 0x001ee80000100a00 */
[----:B-----5:R0:W-:Y:S04]  /*56c0*/  STL [R1+0xa0], R2 ;  /* 0x0000a00201007387 */ /* 0x0201e80000100800 */
[----:B0-----:R-:W3:Y:S04]  /*56d0*/  LDL.LU R2, [R1+0x84] ;  /* 0x0000840001027983 */ /* 0x001ee80000300800 */
[----:B------:R0:W-:Y:S04]  /*56e0*/  STL [R1+0x9c], R0 ;  /* 0x00009c0001007387 */ /* 0x0001e80000100800 */
[----:B0-----:R-:W4:Y:S01]  /*56f0*/  LDL R0, [R1+0x8c] ;  /* 0x00008c0001007983 */ /* 0x001f220000100800 */
[----:B---3--:R-:W-:-:S03]  /*5700*/  IMAD.WIDE R30, R2, 0x40, R4 ;  /* 0x00000040021e7825 */ /* 0x008fc600078e0204 */
[----:B------:R0:W5:Y:S04]  /*5710*/  LDL.LU.64 R4, [R1+0xa8] ;  /* 0x0000a80001047983 */ /* 0x0001680000300a00 */
[----:B------:R0:W5:Y:S01]  /*5720*/  LDL.LU R2, [R1+0xa0] ;  /* 0x0000a00001027983 */ /* 0x0001620000300800 */
[-C--:B--2---:R-:W-:Y:S02]  /*5730*/  IMAD R26, R31, R28.reuse, RZ ;  /* 0x0000001c1f1a7224 */ /* 0x084fe400078e02ff */
[----:B------:R-:W-:-:S04]  /*5740*/  IMAD.WIDE.U32 R24, R30, R28, R24 ;  /* 0x0000001c1e187225 */ /* 0x000fc800078e0018 */
[----:B------:R-:W-:Y:S01]  /*5750*/  IMAD R27, R30, R29, R26 ;  /* 0x0000001d1e1b7224 */ /* 0x000fe200078e021a */
[----:B------:R-:W-:Y:S01]  /*5760*/  LEA R26, P0, R28, R24, 0x3 ;  /* 0x000000181c1a7211 */ /* 0x000fe200078018ff */
[----:B----4-:R-:W-:Y:S01]  /*5770*/  IMAD.IADD R39, R0, 0x1, -R34 ;  /* 0x0000000100277824 */ /* 0x010fe200078e0a22 */
[----:B------:R-:W-:Y:S01]  /*5780*/  IADD3 R24, P1, R24, UR6, RZ ;  /* 0x0000000618187c10 */ /* 0x000fe2000ff3e0ff */
[----:B------:R0:W5:Y:S01]  /*5790*/  LDL.LU R0, [R1+0x9c] ;  /* 0x00009c0001007983 */ /* 0x0001620000300800 */
[----:B------:R-:W-:Y:S01]  /*57a0*/  IMAD.IADD R27, R25, 0x1, R27 ;  /* 0x00000001191b7824 */ /* 0x000fe200078e021b */
[----:B------:R-:W-:-:S04]  /*57b0*/  IADD3 R26, P3, R26, UR6, RZ ;  /* 0x000000061a1a7c10 */ /* 0x000fc8000ff7e0ff */
[----:B------:R-:W-:Y:S01]  /*57c0*/  LEA.HI.X R29, R28, R27, R29, 0x3, P0 ;  /* 0x0000001b1c1d7211 */ /* 0x000fe200000f1c1d */
[----:B------:R-:W-:Y:S01]  /*57d0*/  IMAD R28, R40, -0x2, R35 ;  /* 0xfffffffe281c7824 */ /* 0x000fe200078e0223 */
[----:B------:R-:W-:Y:S01]  /*57e0*/  FSETP.NEU.AND P0, PT, RZ, UR26, PT ;  /* 0x0000001aff007c0b */ /* 0x000fe2000bf0d000 */
[----:B------:R-:W-:Y:S01]  /*57f0*/  BSSY B0, `(.L_x_35) ;  /* 0x00008db000007945 */ /* 0x000fe20003800000 */
[----:B------:R-:W-:Y:S02]  /*5800*/  IADD3.X R25, R27, UR7, RZ, P1, !PT ;  /* 0x000000071b197c10 */ /* 0x000fe40008ffe4ff */
[----:B------:R-:W-:Y:S01]  /*5810*/  IADD3.X R27, R29, UR7, RZ, P3, !PT ;  /* 0x000000071d1b7c10 */ /* 0x000fe20009ffe4ff */
[----:B------:R-:W-:-:S08]  /*5820*/  IMAD.IADD R34, R28, 0x1, -R37 ;  /* 0x000000011c227824 */ /* 0x000fd000078e0a25 */
[----:B0-----:R-:W-:Y:S05]  /*5830*/  @!P0 BRA `(.L_x_36) ;  /* 0x0000006800d88947 */ /* 0x001fea0003800000 */
[----:B------:R-:W-:Y:S01]  /*5840*/  ULDC.64 UR6, c[0x0][0x5b8] ;  /* 0x00016e0000067ab9 */ /* 0x000fe20000000a00 */
[----:B------:R-:W-:Y:S01]  /*5850*/  ULDC.64 UR8, c[0x0][0x5a8] ;  /* 0x00016a0000087ab9 */ /* 0x000fe20000000a00 */
[----:B------:R-:W-:Y:S01]  /*5860*/  IMAD.WIDE.U32 R32, R227, UR6, R32 ;  /* 0x00000006e3207c25 */ /* 0x000fe2000f8e0020 */
[----:B------:R-:W-:Y:S03]  /*5870*/  BSSY B1, `(.L_x_37) ;  /* 0x0000010000017945 */ /* 0x000fe60003800000 */
[----:B------:R-:W-:Y:S01]  /*5880*/  IMAD R28, R38, UR6, RZ ;  /* 0x00000006261c7c24 */ /* 0x000fe2000f8e02ff */
[----:B------:R-:W-:-:S03]  /*5890*/  IADD3 R32, P0, R37, R32, RZ ;  /* 0x0000002025207210 */ /* 0x000fc60007f1e0ff */
[----:B------:R-:W-:Y:S01]  /*58a0*/  IMAD R29, R227, UR7, R28 ;  /* 0x00000007e31d7c24 */ /* 0x000fe2000f8e021c */
[----:B------:R-:W-:Y:S02]  /*58b0*/  ULDC.64 UR6, c[0x0][0x5b0] ;  /* 0x00016c0000067ab9 */ /* 0x000fe40000000a00 */
[----:B------:R-:W-:Y:S02]  /*58c0*/  IMAD R35, R31, UR6, RZ ;  /* 0x000000061f237c24 */ /* 0x000fe4000f8e02ff */
[----:B------:R-:W-:Y:S02]  /*58d0*/  IADD3.X R33, R36, R33, R29, P0, !PT ;  /* 0x0000002124217210 */ /* 0x000fe400007fe41d */
[----:B------:R-:W-:Y:S01]  /*58e0*/  ISETP.GE.AND P0, PT, R39, 0x1, PT ;  /* 0x000000012700780c */ /* 0x000fe20003f06270 */
[C---:B------:R-:W-:Y:S02]  /*58f0*/  IMAD R35, R30.reuse, UR7, R35 ;  /* 0x000000071e237c24 */ /* 0x040fe4000f8e0223 */
[----:B------:R-:W-:Y:S01]  /*5900*/  IMAD.WIDE.U32 R28, R30, UR6, R32 ;  /* 0x000000061e1c7c25 */ /* 0x000fe2000f8e0020 */
[----:B------:R-:W-:-:S02]  /*5910*/  ISETP.LT.OR P4, PT, R34, 0x1, !P0 ;  /* 0x000000012200780c */ /* 0x000fc40004781670 */
[----:B------:R-:W-:-:S04]  /*5920*/  IADD3 R28, P1, R28, UR8, RZ ;  /* 0x000000081c1c7c10 */ /* 0x000fc8000ff3e0ff */
[--C-:B------:R-:W-:Y:S02]  /*5930*/  IADD3.X R29, R29, UR9, R35.reuse, P1, !PT ;  /* 0x000000091d1d7c10 */ /* 0x100fe40008ffe423 */
[----:B------:R-:W-:-:S05]  /*5940*/  PRMT R35, RZ, 0x7610, R35 ;  /* 0x00007610ff237816 */ /* 0x000fca0000000023 */
[----:B------:R-:W-:Y:S05]  /*5950*/  @P4 BRA `(.L_x_38) ;  /* 0x0000000000044947 */ /* 0x000fea0003800000 */
[----:B------:R0:W5:Y:S02]  /*5960*/  LDG.E.U8 R35, desc[UR22][R28.64] ;  /* 0x000000161c237981 */ /* 0x000164000c1e1100 */
.L_x_38:
[----:B------:R-:W-:Y:S05]  /*5970*/  BSYNC B1 ;  /* 0x0000000000017941 */ /* 0x000fea0003800000 */
.L_x_37:
[----:B-----5:R-:W-:Y:S01]  /*5980*/  LOP3.LUT R35, R35, 0xff, RZ, 0xc0, !PT ;  /* 0x000000ff23237812 */ /* 0x020fe200078ec0ff */
[----:B------:R-:W-:Y:S01]  /*5990*/  BSSY B1, `(.L_x_39) ;  /* 0x000000b000017945 */ /* 0x000fe20003800000 */
[----:B------:R-:W-:Y:S02]  /*59a0*/  ISETP.LT.OR P3, PT, R34, 0x2, !P0 ;  /* 0x000000022200780c */ /* 0x000fe40004761670 */
[----:B------:R-:W-:-:S05]  /*59b0*/  F2FP.F16.E5M2.UNPACK_B R35, R35 ;  /* 0x00000023ff23723e */ /* 0x000fca00020004ff */
[----:B------:R-:W-:-:S05]  /*59c0*/  HADD2.F32 R35, -RZ, R35.H0_H0 ;  /* 0x20000023ff237230 */ /* 0x000fca0000004100 */
[----:B------:R-:W-:-:S04]  /*59d0*/  FMUL R35, R35, UR26 ;  /* 0x0000001a23237c20 */ /* 0x000fc80008400000 */
[----:B------:R-:W-:-:S05]  /*59e0*/  FFMA R35, R226, UR25, R35 ;  /* 0x00000019e2237c23 */ /* 0x000fca0008000023 */
[----:B------:R-:W-:Y:S02]  /*59f0*/  F2FP.SATFINITE.E5M2.F32.PACK_AB_MERGE_C R37, RZ, R35, RZ ;  /* 0x00000023ff25723e */ /* 0x000fe400048060ff */
[----:B------:R-:W-:-:S03]  /*5a00*/  PRMT R35, RZ, 0x7610, R35 ;  /* 0x00007610ff237816 */ /* 0x000fc60000000023 */
[----:B------:R2:W-:Y:S01]  /*5a10*/  @!P4 STG.E.U8 desc[UR22][R24.64], R37 ;  /* 0x000000251800c986 */ /* 0x0005e2000c101116 */
[----:B------:R-:W-:Y:S05]  /*5a20*/  @P3 BRA `(.L_x_40) ;  /* 0x0000000000043947 */ /* 0x000fea0003800000 */
[----:B------:R3:W5:Y:S02]  /*5a30*/  LDG.E.U8 R35, desc[UR22][R28.64+0x1] ;  /* 0x000001161c237981 */ /* 0x000764000c1e1100 */
.L_x_40:
[----:B------:R-:W-:Y:S05]  /*5a40*/  BSYNC B1 ;  /* 0x0000000000017941 */ /* 0x000fea0003800000 */
.L_x_39:
[----:B-----5:R-:W-:Y:S01]  /*5a50*/  LOP3.LUT R35, R35, 0xff, RZ, 0xc0, !PT ;  /* 0x000000ff23237812 */ /* 0x020fe200078ec0ff */
[----:B------:R-:W-:Y:S01]  /*5a60*/  BSSY B1, `(.L_x_41) ;  /* 0x0000013000017945 */ /* 0x000fe20003800000 */
[----:B--2---:R-:W-:Y:S02]  /*5a70*/  IADD3 R37, P1, R30, 0x8, RZ ;  /* 0x000000081e257810 */ /* 0x004fe40007f3e0ff */
[----:B------:R-:W-:-:S03]  /*5a80*/  F2FP.F16.E5M2.UNPACK_B R35, R35 ;  /* 0x00000023ff23723e */ /* 0x000fc600020004ff */
[----:B------:R-:W-:Y:S01]  /*5a90*/  IMAD.X R31, RZ, RZ, R31, P1 ;  /* 0x000000ffff1f7224 */ /* 0x000fe200008e061f */
[----:B------:R-:W-:Y:S01]  /*5aa0*/  ISETP.GE.AND P1, PT, R39, 0x9, PT ;  /* 0x000000092700780c */ /* 0x000fe20003f26270 */
[----:B------:R-:W-:Y:S02]  /*5ab0*/  HADD2.F32 R35, -RZ, R35.H0_H0 ;  /* 0x20000023ff237230 */ /* 0x000fe40000004100 */
[----:B------:R-:W-:Y:S01]  /*5ac0*/  IMAD R36, R31, UR6, RZ ;  /* 0x000000061f247c24 */ /* 0x000fe2000f8e02ff */
[----:B------:R-:W-:Y:S01]  /*5ad0*/  ISETP.LT.OR P5, PT, R34, 0x1, !P1 ;  /* 0x000000012200780c */ /* 0x000fe20004fa1670 */
[----:B------:R-:W-:-:S04]  /*5ae0*/  IMAD.WIDE.U32 R32, R37, UR6, R32 ;  /* 0x0000000625207c25 */ /* 0x000fc8000f8e0020 */
[----:B------:R-:W-:Y:S01]  /*5af0*/  FMUL R30, R35, UR26 ;  /* 0x0000001a231e7c20 */ /* 0x000fe20008400000 */
[----:B------:R-:W-:-:S03]  /*5b00*/  IMAD R37, R37, UR7, R36 ;  /* 0x0000000725257c24 */ /* 0x000fc6000f8e0224 */
[----:B------:R-:W-:Y:S01]  /*5b10*/  FFMA R225, R225, UR25, R30 ;  /* 0x00000019e1e17c23 */ /* 0x000fe2000800001e */
[----:B------:R-:W-:Y:S02]  /*5b20*/  IADD3 R30, P4, R32, UR8, RZ ;  /* 0x00000008201e7c10 */ /* 0x000fe4000ff9e0ff */
[----:B------:R-:W-:Y:S02]  /*5b30*/  PRMT R32, RZ, 0x7610, R32 ;  /* 0x00007610ff207816 */ /* 0x000fe40000000020 */
[----:B------:R-:W-:Y:S02]  /*5b40*/  F2FP.SATFINITE.E5M2.F32.PACK_AB_MERGE_C R225, RZ, R225, RZ ;  /* 0x000000e1ffe1723e */ /* 0x000fe400048060ff */
[----:B------:R-:W-:-:S03]  /*5b50*/  IADD3.X R31, R33, UR9, R37, P4, !PT ;  /* 0x00000009211f7c10 */ /* 0x000fc6000a7fe425 */
[----:B------:R2:W-:Y:S01]  /*5b60*/  @!P3 STG.E.U8 desc[UR22][R24.64+0x1], R225 ;  /* 0x000001e11800b986 */ /* 0x0005e2000c101116 */
[----:B------:R-:W-:Y:S05]  /*5b70*/  @P5 BRA `(.L_x_42) ;  /* 0x0000000000045947 */ /* 0x000fea0003800000 */
[----:B------:R4:W5:Y:S02]  /*5b80*/  LDG.E.U8 R32, desc[UR22][R30.64] ;  /* 0x000000161e207981 */ /* 0x000964000c1e1100 */
.L_x_42:
[----:B------:R-:W-:Y:S05]  /*5b90*/  BSYNC B1 ;  /* 0x0000000000017941 */ /* 0x000fea0003800000 */
.L_x_41:
[----:B-----5:R-:W-:Y:S01]  /*5ba0*/  LOP3.LUT R32, R32, 0xff, RZ, 0xc0, !PT ;  /* 0x000000ff20207812 */ /* 0x020fe200078ec0ff */
[----:B------:R-:W-:Y:S01]  /*5bb0*/  BSSY B1, `(.L_x_43) ;  /* 0x000000b000017945 */ /* 0x000fe20003800000 */
[----:B------:R-:W-:Y:S02]  /*5bc0*/  ISETP.LT.OR P3, PT, R34, 0x2, !P1 ;  /* 0x000000022200780c */ /* 0x000fe40004f61670 */
[----:B------:R-:W-:-:S05]  /*5bd0*/  F2FP.F16.E5M2.UNPACK_B R32, R32 ;  /* 0x00000020ff20723e */ /* 0x000fca00020004ff */
[----:B------:R-:W-:-:S05]  /*5be0*/  HADD2.F32 R32, -RZ, R32.H0_H0 ;  /* 0x20000020ff207230 */ /* 0x000fca0000004100 */
[----:B------:R-:W-:Y:S01]  /*5bf0*/  FMUL R33, R32, UR26 ;  /* 0x0000001a20217c20 */ /* 0x000fe20008400000 */
[----:B------:R-:W-:-:S03]  /*5c00*/  PRMT R32, RZ, 0x7610, R32 ;  /* 0x00007610ff207816 */ /* 0x000fc60000000020 */
[----:B------:R-:W-:-:S05]  /*5c10*/  FFMA R33, R224, UR25, R33 ;  /* 0x00000019e0217c23 */ /* 0x000fca0008000021 */
[----:B------:R-:W-:-:S05]  /*5c20*/  F2FP.SATFINITE.E5M2.F32.PACK_AB_MERGE_C R33, RZ, R33, RZ ;  /* 0x00000021ff21723e */ /* 0x000fca00048060ff */
[----:B------:R0:W-:Y:S01]  /*5c30*/  @!P5 STG.E.U8 desc[UR22][R26.64], R33 ;  /* 0x000000211a00d986 */ /* 0x0001e2000c101116 */
[----:B------:R-:W-:Y:S05]  /*5c40*/  @P3 BRA `(.L_x_44) ;  /* 0x0000000000043947 */ /* 0x000fea0003800000 */
[----:B------:R0:W5:Y:S02]  /*5c50*/  LDG.E.U8 R32, desc[UR22][R30.64+0x1] ;  /* 0x000001161e207981 */ /* 0x000164000c1e1100 */
.L_x_44:
[----:B------:R-:W-:Y:S05]  /*5c60*/  BSYNC B1 ;  /* 0x0000000000017941 */ /* 0x000fea0003800000 */
.L_x_43:
[----:B-----5:R-:W-:Y:S01]  /*5c70*/  LOP3.LUT R32, R32, 0xff, RZ, 0xc0, !PT ;  /* 0x000000ff20207812 */ /* 0x020fe200078ec0ff */
[----:B------:R-:W-:Y:S01]  /*5c80*/  BSSY B1, `(.L_x_45) ;  /* 0x000000b000017945 */ /* 0x000fe20003800000 */
[----:B------:R-:W-:Y:S02]  /*5c90*/  ISETP.LT.OR P4, PT, R34, 0x9, !P0 ;  /* 0x000000092200780c */ /* 0x000fe40004781670 */
[----:B------:R-:W-:-:S05]  /*5ca0*/  F2FP.F16.E5M2.UNPACK_B R32, R32 ;  /* 0x00000020ff20723e */ /* 0x000fca00020004ff */
[----:B------:R-:W-:-:S05]  /*5cb0*/  HADD2.F32 R32, -RZ, R32.H0_H0 ;  /* 0x20000020ff207230 */ /* 0x000fca0000004100 */
[----:B------:R-:W-:-:S04]  /*5cc0*/  FMUL R32, R32, UR26 ;  /* 0x0000001a20207c20 */ /* 0x000fc80008400000 */
[----:B------:R-:W-:-:S05]  /*5cd0*/  FFMA R32, R223, UR25, R32 ;  /* 0x00000019df207c23 */ /* 0x000fca0008000020 */
[----:B0-----:R-:W-:Y:S02]  /*5ce0*/  F2FP.SATFINITE.E5M2.F32.PACK_AB_MERGE_C R33, RZ, R32, RZ ;  /* 0x00000020ff21723e */ /* 0x001fe400048060ff */
[----:B------:R-:W-:-:S03]  /*5cf0*/  PRMT R32, RZ, 0x7610, R32 ;  /* 0x00007610ff207816 */ /* 0x000fc60000000020 */
[----:B------:R0:W-:Y:S01]  /*5d00*/  @!P3 STG.E.U8 desc[UR22][R26.64+0x1], R33 ;  /* 0x000001211a00b986 */ /* 0x0001e2000c101116 */
[----:B------:R-:W-:Y:S05]  /*5d10*/  @P4 BRA `(.L_x_46) ;  /* 0x0000000000044947 */ /* 0x000fea0003800000 */
[----:B------:R0:W5:Y:S02]  /*5d20*/  LDG.E.U8 R32, desc[UR22][R28.64+0x8] ;  /* 0x000008161c207981 */ /* 0x000164000c1e1100 */
.L_x_46:
[----:B------:R-:W-:Y:S05]  /*5d30*/  BSYNC B1 ;  /* 0x0000000000017941 */ /* 0x000fea0003800000 */
.L_x_45:
[----:B-----5:R-:W-:Y:S01]  /*5d40*/  LOP3.LUT R32, R32, 0xff, RZ, 0xc0, !PT ;  /* 0x000000ff20207812 */ /* 0x020fe200078ec0ff */
[----:B------:R-:W-:Y:S01]  /*5d50*/  BSSY B1, `(.L_x_47) ;  /* 0x000000b000017945 */ /* 0x000fe20003800000 */
[----:B------:R-:W-:Y:S02]  /*5d60*/  ISETP.LT.OR P3, PT, R34, 0xa, !P0 ;  /* 0x0000000a2200780c */ /* 0x000fe40004761670 */
[----:B------:R-:W-:-:S05]  /*5d70*/  F2FP.F16.E5M2.UNPACK_B R32, R32 ;  /* 0x00000020ff20723e */ /* 0x000fca00020004ff */
[----:B------:R-:W-:-:S05]  /*5d80*/  HADD2.F32 R32, -RZ, R32.H0_H0 ;  /* 0x20000020ff207230 */ /* 0x000fca0000004100 */
[----:B0-----:R-:W-:Y:S01]  /*5d90*/  FMUL R33, R32, UR26 ;  /* 0x0000001a20217c20 */ /* 0x001fe20008400000 */
[----:B------:R-:W-:-:S03]  /*5da0*/  PRMT R32, RZ, 0x7610, R32 ;  /* 0x00007610ff207816 */ /* 0x000fc60000000020 */
[----:B------:R-:W-:-:S05]  /*5db0*/  FFMA R33, R222, UR25, R33 ;  /* 0x00000019de217c23 */ /* 0x000fca0008000021 */
[----:B------:R-:W-:-:S05]  /*5dc0*/  F2FP.SATFINITE.E5M2.F32.PACK_AB_MERGE_C R33, RZ, R33, RZ ;  /* 0x00000021ff21723e */ /* 0x000fca00048060ff */
[----:B------:R0:W-:Y:S01]  /*5dd0*/  @!P4 STG.E.U8 desc[UR22][R24.64+0x8], R33 ;  /* 0x000008211800c986 */ /* 0x0001e2000c101116 */
[----:B------:R-:W-:Y:S05]  /*5de0*/  @P3 BRA `(.L_x_48) ;  /* 0x0000000000043947 */ /* 0x000fea0003800000 */
[----:B------:R0:W5:Y:S02]  /*5df0*/  LDG.E.U8 R32, desc[UR22][R28.64+0x9] ;  /* 0x000009161c207981 */ /* 0x000164000c1e1100 */
.L_x_48:
[----:B------:R-:W-:Y:S05]  /*5e00*/  BSYNC B1 ;  /* 0x0000000000017941 */ /* 0x000fea0003800000 */
.L_x_47:
        /* <DEDUP_REMOVED lines=12> */
.L_x_50:
[----:B------:R-:W-:Y:S05]  /*5ed0*/  BSYNC B1 ;  /* 0x0000000000017941 */ /* 0x000fea0003800000 */
.L_x_49:
        /* <DEDUP_REMOVED lines=12> */
.L_x_52:
[----:B------:R-:W-:Y:S05]  /*5fa0*/  BSYNC B1 ;  /* 0x0000000000017941 */ /* 0x000fea0003800000 */
.L_x_51:
        /* <DEDUP_REMOVED lines=12> */
.L_x_54:
[----:B------:R-:W-:Y:S05]  /*6070*/  BSYNC B1 ;  /* 0x0000000000017941 */ /* 0x000fea0003800000 */
.L_x_53:
        /* <DEDUP_REMOVED lines=12> */
.L_x_56:
[----:B------:R-:W-:Y:S05]  /*6140*/  BSYNC B1 ;  /* 0x0000000000017941 */ /* 0x000fea0003800000 */
.L_x_55:
        /* <DEDUP_REMOVED lines=12> */
.L_x_58:
[----:B------:R-:W-:Y:S05]  /*6210*/  BSYNC B1 ;  /* 0x0000000000017941 */ /* 0x000fea0003800000 */
.L_x_57:
        /* <DEDUP_REMOVED lines=12> */
.L_x_60:
[----:B------:R-:W-:Y:S05]  /*62e0*/  BSYNC B1 ;  /* 0x0000000000017941 */ /* 0x000fea0003800000 */
.L_x_59:
        /* <DEDUP_REMOVED lines=12> */
.L_x_62:
[----:B------:R-:W-:Y:S05]  /*63b0*/  BSYNC B1 ;  /* 0x0000000000017941 */ /* 0x000fea0003800000 */
.L_x_61:
        /* <DEDUP_REMOVED lines=12> */
.L_x_64:
[----:B------:R-:W-:Y:S05]  /*6480*/  BSYNC B1 ;  /* 0x0000000000017941 */ /* 0x000fea0003800000 */
.L_x_63:
        /* <DEDUP_REMOVED lines=12> */
.L_x_66:
[----:B------:R-:W-:Y:S05]  /*6550*/  BSYNC B1 ;  /* 0x0000000000017941 */ /* 0x000fea0003800000 */
.L_x_65:
        /* <DEDUP_REMOVED lines=12> */
.L_x_68:
[----:B------:R-:W-:Y:S05]  /*6620*/  BSYNC B1 ;  /* 0x0000000000017941 */ /* 0x000fea0003800000 */
.L_x_67:
        /* <DEDUP_REMOVED lines=12> */
.L_x_70:
[----:B------:R-:W-:Y:S05]  /*66f0*/  BSYNC B1 ;  /* 0x0000000000017941 */ /* 0x000fea0003800000 */
.L_x_69:
        /* <DEDUP_REMOVED lines=12> */
.L_x_72:
[----:B------:R-:W-:Y:S05]  /*67c0*/  BSYNC B1 ;  /* 0x0000000000017941 */ /* 0x000fea0003800000 */
.L_x_71:
        /* <DEDUP_REMOVED lines=12> */
.L_x_74:
[----:B------:R-:W-:Y:S05]  /*6890*/  BSYNC B1 ;  /* 0x0000000000017941 */ /* 0x000fea0003800000 */
.L_x_73:
        /* <DEDUP_REMOVED lines=12> */
.L_x_76:
[----:B------:R-:W-:Y:S05]  /*6960*/  BSYNC B1 ;  /* 0x0000000000017941 */ /* 0x000fea0003800000 */
.L_x_75:
        /* <DEDUP_REMOVED lines=12> */
.L_x_78:
[----:B------:R-:W-:Y:S05]  /*6a30*/  BSYNC B1 ;  /* 0x0000000000017941 */ /* 0x000fea0003800000 */
.L_x_77:
        /* <DEDUP_REMOVED lines=12> */
.L_x_80:
[----:B------:R-:W-:Y:S05]  /*6b00*/  BSYNC B1 ;  /* 0x0000000000017941 */ /* 0x000fea0003800000 */
.L_x_79:
        /* <DEDUP_REMOVED lines=12> */
.L_x_82:
[----:B------:R-:W-:Y:S05]  /*6bd0*/  BSYNC B1 ;  /* 0x0000000000017941 */ /* 0x000fea0003800000 */
.L_x_81:
        /* <DEDUP_REMOVED lines=12> */
.L_x_84:
[----:B------:R-:W-:Y:S05]  /*6ca0*/  BSYNC B1 ;  /* 0x0000000000017941 */ /* 0x000fea0003800000 */
.L_x_83:
        /* <DEDUP_REMOVED lines=12> */
.L_x_86:
[----:B------:R-:W-:Y:S05]  /*6d70*/  BSYNC B1 ;  /* 0x0000000000017941 */ /* 0x000fea0003800000 */
.L_x_85:
        /* <DEDUP_REMOVED lines=12> */
.L_x_88:
[----:B------:R-:W-:Y:S05]  /*6e40*/  BSYNC B1 ;  /* 0x0000000000017941 */ /* 0x000fea0003800000 */
.L_x_87:
        /* <DEDUP_REMOVED lines=12> */
.L_x_90:
[----:B------:R-:W-:Y:S05]  /*6f10*/  BSYNC B1 ;  /* 0x0000000000017941 */ /* 0x000fea0003800000 */
.L_x_89:
        /* <DEDUP_REMOVED lines=12> */
.L_x_92:
[----:B------:R-:W-:Y:S05]  /*6fe0*/  BSYNC B1 ;  /* 0x0000000000017941 */ /* 0x000fea0003800000 */
.L_x_91:
        /* <DEDUP_REMOVED lines=12> */
.L_x_94:
[----:B------:R-:W-:Y:S05]  /*70b0*/  BSYNC B1 ;  /* 0x0000000000017941 */ /* 0x000fea0003800000 */
.L_x_93:
        /* <DEDUP_REMOVED lines=12> */
.L_x_96:
[----:B------:R-:W-:Y:S05]  /*7180*/  BSYNC B1 ;  /* 0x0000000000017941 */ /* 0x000fea0003800000 */
.L_x_95:
        /* <DEDUP_REMOVED lines=12> */
.L_x_98:
[----:B------:R-:W-:Y:S05]  /*7250*/  BSYNC B1 ;  /* 0x0000000000017941 */ /* 0x000fea0003800000 */
.L_x_97:
        /* <DEDUP_REMOVED lines=12> */
.L_x_100:
[----:B------:R-:W-:Y:S05]  /*7320*/  BSYNC B1 ;  /* 0x0000000000017941 */ /* 0x000fea0003800000 */
.L_x_99:
        /* <DEDUP_REMOVED lines=12> */
.L_x_102:
[----:B------:R-:W-:Y:S05]  /*73f0*/  BSYNC B1 ;  /* 0x0000000000017941 */ /* 0x000fea0003800000 */
.L_x_101:
        /* <DEDUP_REMOVED lines=12> */
.L_x_104:
[----:B------:R-:W-:Y:S05]  /*74c0*/  BSYNC B1 ;  /* 0x0000000000017941 */ /* 0x000fea0003800000 */
.L_x_103:
        /* <DEDUP_REMOVED lines=12> */
.L_x_106:
[----:B------:R-:W-:Y:S05]  /*7590*/  BSYNC B1 ;  /* 0x0000000000017941 */ /* 0x000fea0003800000 */
.L_x_105:
        /* <DEDUP_REMOVED lines=12> */
.L_x_108:
[----:B------:R-:W-:Y:S05]  /*7660*/  BSYNC B1 ;  /* 0x0000000000017941 */ /* 0x000fea0003800000 */
.L_x_107:
        /* <DEDUP_REMOVED lines=12> */
.L_x_110:
[----:B------:R-:W-:Y:S05]  /*7730*/  BSYNC B1 ;  /* 0x0000000000017941 */ /* 0x000fea0003800000 */
.L_x_109:
        /* <DEDUP_REMOVED lines=12> */
.L_x_112:
[----:B------:R-:W-:Y:S05]  /*7800*/  BSYNC B1 ;  /* 0x0000000000017941 */ /* 0x000fea0003800000 */
.L_x_111:
        /* <DEDUP_REMOVED lines=12> */
.L_x_114:
[----:B------:R-:W-:Y:S05]  /*78d0*/  BSYNC B1 ;  /* 0x0000000000017941 */ /* 0x000fea0003800000 */
.L_x_113:
        /* <DEDUP_REMOVED lines=12> */
.L_x_116:
[----:B------:R-:W-:Y:S05]  /*79a0*/  BSYNC B1 ;  /* 0x0000000000017941 */ /* 0x000fea0003800000 */
.L_x_115:
        /* <DEDUP_REMOVED lines=12> */
.L_x_118:
[----:B------:R-:W-:Y:S05]  /*7a70*/  BSYNC B1 ;  /* 0x0000000000017941 */ /* 0x000fea0003800000 */
.L_x_117:
        /* <DEDUP_REMOVED lines=12> */
.L_x_120:
[----:B------:R-:W-:Y:S05]  /*7b40*/  BSYNC B1 ;  /* 0x0000000000017941 */ /* 0x000fea0003800000 */
.L_x_119:
        /* <DEDUP_REMOVED lines=12> */
.L_x_122:
[----:B------:R-:W-:Y:S05]  /*7c10*/  BSYNC B1 ;  /* 0x0000000000017941 */ /* 0x000fea0003800000 */
.L_x_121:
        /* <DEDUP_REMOVED lines=12> */
.L_x_124:
[----:B------:R-:W-:Y:S05]  /*7ce0*/  BSYNC B1 ;  /* 0x0000000000017941 */ /* 0x000fea0003800000 */
.L_x_123:
        /* <DEDUP_REMOVED lines=12> */
.L_x_126:
[----:B------:R-:W-:Y:S05]  /*7db0*/  BSYNC B1 ;  /* 0x0000000000017941 */ /* 0x000fea0003800000 */
.L_x_125:
        /* <DEDUP_REMOVED lines=12> */
.L_x_128:
[----:B------:R-:W-:Y:S05]  /*7e80*/  BSYNC B1 ;  /* 0x0000000000017941 */ /* 0x000fea0003800000 */
.L_x_127:
        /* <DEDUP_REMOVED lines=12> */
.L_x_130:
[----:B------:R-:W-:Y:S05]  /*7f50*/  BSYNC B1 ;  /* 0x0000000000017941 */ /* 0x000fea0003800000 */
.L_x_129:
        /* <DEDUP_REMOVED lines=12> */
.L_x_132:
[----:B------:R-:W-:Y:S05]  /*8020*/  BSYNC B1 ;  /* 0x0000000000017941 */ /* 0x000fea0003800000 */
.L_x_131:
        /* <DEDUP_REMOVED lines=12> */
.L_x_134:
[----:B------:R-:W-:Y:S05]  /*80f0*/  BSYNC B1 ;  /* 0x0000000000017941 */ /* 0x000fea0003800000 */
.L_x_133:
        /* <DEDUP_REMOVED lines=12> */
.L_x_136:
[----:B------:R-:W-:Y:S05]  /*81c0*/  BSYNC B1 ;  /* 0x0000000000017941 */ /* 0x000fea0003800000 */
.L_x_135:
        /* <DEDUP_REMOVED lines=12> */
.L_x_138:
[----:B------:R-:W-:Y:S05]  /*8290*/  BSYNC B1 ;  /* 0x0000000000017941 */ /* 0x000fea0003800000 */
.L_x_137:
        /* <DEDUP_REMOVED lines=12> */
.L_x_140:
[----:B------:R-:W-:Y:S05]  /*8360*/  BSYNC B1 ;  /* 0x0000000000017941 */ /* 0x000fea0003800000 */
.L_x_139:
        /* <DEDUP_REMOVED lines=12> */
.L_x_142:
[----:B------:R-:W-:Y:S05]  /*8430*/  BSYNC B1 ;  /* 0x0000000000017941 */ /* 0x000fea0003800000 */
.L_x_141:
        /* <DEDUP_REMOVED lines=12> */
.L_x_144:
[----:B------:R-:W-:Y:S05]  /*8500*/  BSYNC B1 ;  /* 0x0000000000017941 */ /* 0x000fea0003800000 */
.L_x_143:
        /* <DEDUP_REMOVED lines=12> */
.L_x_146:
[----:B------:R-:W-:Y:S05]  /*85d0*/  BSYNC B1 ;  /* 0x0000000000017941 */ /* 0x000fea0003800000 */
.L_x_145:
        /* <DEDUP_REMOVED lines=12> */
.L_x_148:
[----:B------:R-:W-:Y:S05]  /*86a0*/  BSYNC B1 ;  /* 0x0000000000017941 */ /* 0x000fea0003800000 */
.L_x_147:
        /* <DEDUP_REMOVED lines=12> */
.L_x_150:
[----:B------:R-:W-:Y:S05]  /*8770*/  BSYNC B1 ;  /* 0x0000000000017941 */ /* 0x000fea0003800000 */
.L_x_149:
        /* <DEDUP_REMOVED lines=12> */
.L_x_152:
[----:B------:R-:W-:Y:S05]  /*8840*/  BSYNC B1 ;  /* 0x0000000000017941 */ /* 0x000fea0003800000 */
.L_x_151:
        /* <DEDUP_REMOVED lines=12> */
.L_x_154:
[----:B------:R-:W-:Y:S05]  /*8910*/  BSYNC B1 ;  /* 0x0000000000017941 */ /* 0x000fea0003800000 */
.L_x_153:
        /* <DEDUP_REMOVED lines=12> */
.L_x_156:
[----:B------:R-:W-:Y:S05]  /*89e0*/  BSYNC B1 ;  /* 0x0000000000017941 */ /* 0x000fea0003800000 */
.L_x_155:
        /* <DEDUP_REMOVED lines=12> */
.L_x_158:
[----:B------:R-:W-:Y:S05]  /*8ab0*/  BSYNC B1 ;  /* 0x0000000000017941 */ /* 0x000fea0003800000 */
.L_x_157:
        /* <DEDUP_REMOVED lines=12> */
.L_x_160:
[----:B------:R-:W-:Y:S05]  /*8b80*/  BSYNC B1 ;  /* 0x0000000000017941 */ /* 0x000fea0003800000 */
.L_x_159:
        /* <DEDUP_REMOVED lines=12> */
.L_x_162:
[----:B------:R-:W-:Y:S05]  /*8c50*/  BSYNC B1 ;  /* 0x0000000000017941 */ /* 0x000fea0003800000 */
.L_x_161:
        /* <DEDUP_REMOVED lines=12> */
.L_x_164:
[----:B------:R-:W-:Y:S05]  /*8d20*/  BSYNC B1 ;  /* 0x0000000000017941 */ /* 0x000fea0003800000 */
.L_x_163:
        /* <DEDUP_REMOVED lines=12> */
.L_x_166:
[----:B------:R-:W-:Y:S05]  /*8df0*/  BSYNC B1 ;  /* 0x0000000000017941 */ /* 0x000fea0003800000 */
.L_x_165:
        /* <DEDUP_REMOVED lines=12> */
.L_x_168:
[----:B------:R-:W-:Y:S05]  /*8ec0*/  BSYNC B1 ;  /* 0x0000000000017941 */ /* 0x000fea0003800000 */
.L_x_167:
        /* <DEDUP_REMOVED lines=12> */
.L_x_170:
[----:B------:R-:W-:Y:S05]  /*8f90*/  BSYNC B1 ;  /* 0x0000000000017941 */ /* 0x000fea0003800000 */
.L_x_169:
        /* <DEDUP_REMOVED lines=12> */
.L_x_172:
[----:B------:R-:W-:Y:S05]  /*9060*/  BSYNC B1 ;  /* 0x0000000000017941 */ /* 0x000fea0003800000 */
.L_x_171:
        /* <DEDUP_REMOVED lines=12> */
.L_x_174:
[----:B------:R-:W-:Y:S05]  /*9130*/  BSYNC B1 ;  /* 0x0000000000017941 */ /* 0x000fea0003800000 */
.L_x_173:
        /* <DEDUP_REMOVED lines=12> */
.L_x_176:
[----:B------:R-:W-:Y:S05]  /*9200*/  BSYNC B1 ;  /* 0x0000000000017941 */ /* 0x000fea0003800000 */
.L_x_175:
        /* <DEDUP_REMOVED lines=12> */
.L_x_178:
[----:B------:R-:W-:Y:S05]  /*92d0*/  BSYNC B1 ;  /* 0x0000000000017941 */ /* 0x000fea0003800000 */
.L_x_177:
        /* <DEDUP_REMOVED lines=12> */
.L_x_180:
[----:B------:R-:W-:Y:S05]  /*93a0*/  BSYNC B1 ;  /* 0x0000000000017941 */ /* 0x000fea0003800000 */
.L_x_179:
        /* <DEDUP_REMOVED lines=12> */
.L_x_182:
[----:B------:R-:W-:Y:S05]  /*9470*/  BSYNC B1 ;  /* 0x0000000000017941 */ /* 0x000fea0003800000 */
.L_x_181:
        /* <DEDUP_REMOVED lines=12> */
.L_x_184:
[----:B------:R-:W-:Y:S05]  /*9540*/  BSYNC B1 ;  /* 0x0000000000017941 */ /* 0x000fea0003800000 */
.L_x_183:
        /* <DEDUP_REMOVED lines=12> */
.L_x_186:
[----:B------:R-:W-:Y:S05]  /*9610*/  BSYNC B1 ;  /* 0x0000000000017941 */ /* 0x000fea0003800000 */
.L_x_185:
        /* <DEDUP_REMOVED lines=12> */
.L_x_188:
[----:B------:R-:W-:Y:S05]  /*96e0*/  BSYNC B1 ;  /* 0x0000000000017941 */ /* 0x000fea0003800000 */
.L_x_187:
[----:B-----5:R-:W-:Y:S01]  /*96f0*/  LOP3.LUT R32, R32, 0xff, RZ, 0xc0, !PT ;  /* 0x000000ff20207812 */ /* 0x020fe200078ec0ff */
[----:B------:R-:W-:Y:S01]  /*9700*/  BSSY B1, `(.L_x_189) ;  /* 0x000000b000017945 */ /* 0x000fe20003800000 */
[----:B------:R-:W-:Y:S02]  /*9710*/  ISETP.LT.OR P4, PT, R34, 0x99, !P0 ;  /* 0x000000992200780c */ /* 0x000fe40004781670 */
[----:B------:R-:W-:-:S05]  /*9720*/  F2FP.F16.E5M2.UNPACK_B R32, R32 ;  /* 0x00000020ff20723e */ /* 0x000fca00020004ff */
[----:B------:R-:W-:-:S05]  /*9730*/  HADD2.F32 R32, -RZ, R32.H0_H0 ;  /* 0x20000020ff207230 */ /* 0x000fca0000004100 */
[----:B------:R-:W-:-:S04]  /*9740*/  FMUL R32, R32, UR26 ;  /* 0x0000001a20207c20 */ /* 0x000fc80008400000 */
[----:B------:R-:W-:Y:S01]  /*9750*/  FFMA R32, R23, UR25, R32 ;  /* 0x0000001917207c23 */ /* 0x000fe20008000020 */
[----:B------:R-:W-:-:S04]  /*9760*/  PRMT R23, RZ, 0x7610, R23 ;  /* 0x00007610ff177816 */ /* 0x000fc80000000017 */
[----:B0-----:R-:W-:-:S05]  /*9770*/  F2FP.SATFINITE.E5M2.F32.PACK_AB_MERGE_C R33, RZ, R32, RZ ;  /* 0x00000020ff21723e */ /* 0x001fca00048060ff */
[----:B------:R0:W-:Y:S01]  /*9780*/  @!P3 STG.E.U8 desc[UR22][R26.64+0x91], R33 ;  /* 0x000091211a00b986 */ /* 0x0001e2000c101116 */
[----:B------:R-:W-:Y:S05]  /*9790*/  @P4 BRA `(.L_x_190) ;  /* 0x0000000000044947 */ /* 0x000fea0003800000 */
[----:B------:R0:W5:Y:S02]  /*97a0*/  LDG.E.U8 R23, desc[UR22][R28.64+0x98] ;  /* 0x000098161c177981 */ /* 0x000164000c1e1100 */
.L_x_190:
[----:B------:R-:W-:Y:S05]  /*97b0*/  BSYNC B1 ;  /* 0x0000000000017941 */ /* 0x000fea0003800000 */
.L_x_189:
        /* <DEDUP_REMOVED lines=8> */
[----:B------:R-:W-:-:S05]  /*9840*/  F2FP.SATFINITE.E5M2.F32.PACK_AB_MERGE_C R23, RZ, R23, RZ ;  /* 0x00000017ff17723e */ /* 0x000fca00048060ff */
[----:B------:R0:W-:Y:S01]  /*9850*/  @!P4 STG.E.U8 desc[UR22][R24.64+0x98], R23 ;  /* 0x000098171800c986 */ /* 0x0001e2000c101116 */
[----:B------:R-:W-:Y:S05]  /*9860*/  @P3 BRA `(.L_x_192) ;  /* 0x0000000000043947 */ /* 0x000fea0003800000 */
[----:B------:R0:W5:Y:S02]  /*9870*/  LDG.E.U8 R22, desc[UR22][R28.64+0x99] ;  /* 0x000099161c167981 */ /* 0x000164000c1e1100 */
.L_x_192:
[----:B------:R-:W-:Y:S05]  /*9880*/  BSYNC B1 ;  /* 0x0000000000017941 */ /* 0x000fea0003800000 */
.L_x_191:
        /* <DEDUP_REMOVED lines=12> */
.L_x_194:
[----:B------:R-:W-:Y:S05]  /*9950*/  BSYNC B1 ;  /* 0x0000000000017941 */ /* 0x000fea0003800000 */
.L_x_193:
        /* <DEDUP_REMOVED lines=12> */
.L_x_196:
[----:B------:R-:W-:Y:S05]  /*9a20*/  BSYNC B1 ;  /* 0x0000000000017941 */ /* 0x000fea0003800000 */
.L_x_195:
        /* <DEDUP_REMOVED lines=12> */
.L_x_198:
[----:B------:R-:W-:Y:S05]  /*9af0*/  BSYNC B1 ;  /* 0x0000000000017941 */ /* 0x000fea0003800000 */
.L_x_197:
        /* <DEDUP_REMOVED lines=12> */
.L_x_200:
[----:B------:R-:W-:Y:S05]  /*9bc0*/  BSYNC B1 ;  /* 0x0000000000017941 */ /* 0x000fea0003800000 */
.L_x_199:
        /* <DEDUP_REMOVED lines=12> */
.L_x_202:
[----:B------:R-:W-:Y:S05]  /*9c90*/  BSYNC B1 ;  /* 0x0000000000017941 */ /* 0x000fea0003800000 */
.L_x_201:
        /* <DEDUP_REMOVED lines=12> */
.L_x_204:
[----:B------:R-:W-:Y:S05]  /*9d60*/  BSYNC B1 ;  /* 0x0000000000017941 */ /* 0x000fea0003800000 */
.L_x_203:
        /* <DEDUP_REMOVED lines=12> */
.L_x_206:
[----:B------:R-:W-:Y:S05]  /*9e30*/  BSYNC B1 ;  /* 0x0000000000017941 */ /* 0x000fea0003800000 */
.L_x_205:
        /* <DEDUP_REMOVED lines=12> */
.L_x_208:
[----:B------:R-:W-:Y:S05]  /*9f00*/  BSYNC B1 ;  /* 0x0000000000017941 */ /* 0x000fea0003800000 */
.L_x_207:
        /* <DEDUP_REMOVED lines=12> */
.L_x_210:
[----:B------:R-:W-:Y:S05]  /*9fd0*/  BSYNC B1 ;  /* 0x0000000000017941 */ /* 0x000fea0003800000 */
.L_x_209:
        /* <DEDUP_REMOVED lines=12> */
.L_x_212:
[----:B------:R-:W-:Y:S05]  /*a0a0*/  BSYNC B1 ;  /* 0x0000000000017941 */ /* 0x000fea0003800000 */
.L_x_211:
        /* <DEDUP_REMOVED lines=12> */
.L_x_214:
[----:B------:R-:W-:Y:S05]  /*a170*/  BSYNC B1 ;  /* 0x0000000000017941 */ /* 0x000fea0003800000 */
.L_x_213:
        /* <DEDUP_REMOVED lines=12> */
.L_x_216:
[----:B------:R-:W-:Y:S05]  /*a240*/  BSYNC B1 ;  /* 0x0000000000017941 */ /* 0x000fea0003800000 */
.L_x_215:
        /* <DEDUP_REMOVED lines=12> */
.L_x_218:
[----:B------:R-:W-:Y:S05]  /*a310*/  BSYNC B1 ;  /* 0x0000000000017941 */ /* 0x000fea0003800000 */
.L_x_217:
        /* <DEDUP_REMOVED lines=12> */
.L_x_220:
[----:B------:R-:W-:Y:S05]  /*a3e0*/  BSYNC B1 ;  /* 0x0000000000017941 */ /* 0x000fea0003800000 */
.L_x_219:
        /* <DEDUP_REMOVED lines=12> */
.L_x_222:
[----:B------:R-:W-:Y:S05]  /*a4b0*/  BSYNC B1 ;  /* 0x0000000000017941 */ /* 0x000fea0003800000 */
.L_x_221:
        /* <DEDUP_REMOVED lines=12> */
.L_x_224:
[----:B------:R-:W-:Y:S05]  /*a580*/  BSYNC B1 ;  /* 0x0000000000017941 */ /* 0x000fea0003800000 */
.L_x_223:
        /* <DEDUP_REMOVED lines=12> */
.L_x_226:
[----:B------:R-:W-:Y:S05]  /*a650*/  BSYNC B1 ;  /* 0x0000000000017941 */ /* 0x000fea0003800000 */
.L_x_225:
        /* <DEDUP_REMOVED lines=12> */
.L_x_228:
[----:B------:R-:W-:Y:S05]  /*a720*/  BSYNC B1 ;  /* 0x0000000000017941 */ /* 0x000fea0003800000 */
.L_x_227:
        /* <DEDUP_REMOVED lines=12> */
.L_x_230:
[----:B------:R-:W-:Y:S05]  /*a7f0*/  BSYNC B1 ;  /* 0x0000000000017941 */ /* 0x000fea0003800000 */
.L_x_229:
        /* <DEDUP_REMOVED lines=12> */
.L_x_232:
[----:B------:R-:W-:Y:S05]  /*a8c0*/  BSYNC B1 ;  /* 0x0000000000017941 */ /* 0x000fea0003800000 */
.L_x_231:
[----:B-----5:R-:W-:Y:S01]  /*a8d0*/  LOP3.LUT R2, R2, 0xff, RZ, 0xc0, !PT ;  /* 0x000000ff02027812 */ /* 0x020fe200078ec0ff */
[----:B------:R-:W-:Y:S01]  /*a8e0*/  BSSY B1, `(.L_x_233) ;  /* 0x000000b000017945 */ /* 0x000fe20003800000 */
[----:B------:R-:W-:Y:S02]  /*a8f0*/  ISETP.LT.OR P4, PT, R34, 0xc1, !P1 ;  /* 0x000000c12200780c */ /* 0x000fe40004f81670 */
[----:B------:R-:W-:-:S05]  /*a900*/  F2FP.F16.E5M2.UNPACK_B R2, R2 ;  /* 0x00000002ff02723e */ /* 0x000fca00020004ff */
[----:B------:R-:W-:-:S05]  /*a910*/  HADD2.F32 R2, -RZ, R2.H0_H0 ;  /* 0x20000002ff027230 */ /* 0x000fca0000004100 */
[----:B0-----:R-:W-:-:S04]  /*a920*/  FMUL R3, R2, UR26 ;  /* 0x0000001a02037c20 */ /* 0x001fc80008400000 */
[----:B------:R-:W-:Y:S01]  /*a930*/  FFMA R3, R0, UR25, R3 ;  /* 0x0000001900037c23 */ /* 0x000fe20008000003 */
[----:B------:R-:W-:-:S04]  /*a940*/  PRMT R0, RZ, 0x7610, R0 ;  /* 0x00007610ff007816 */ /* 0x000fc80000000000 */
[----:B------:R-:W-:-:S05]  /*a950*/  F2FP.SATFINITE.E5M2.F32.PACK_AB_MERGE_C R3, RZ, R3, RZ ;  /* 0x00000003ff03723e */ /* 0x000fca00048060ff */
[----:B------:R0:W-:Y:S01]  /*a960*/  @!P3 STG.E.U8 desc[UR22][R24.64+0xc1], R3 ;  /* 0x0000c1031800b986 */ /* 0x0001e2000c101116 */
[----:B------:R-:W-:Y:S05]  /*a970*/  @P4 BRA `(.L_x_234) ;  /* 0x0000000000044947 */ /* 0x000fea0003800000 */
[----:B------:R0:W5:Y:S02]  /*a980*/  LDG.E.U8 R0, desc[UR22][R30.64+0xc0] ;  /* 0x0000c0161e007981 */ /* 0x000164000c1e1100 */
.L_x_234:
[----:B------:R-:W-:Y:S05]  /*a990*/  BSYNC B1 ;  /* 0x0000000000017941 */ /* 0x000fea0003800000 */
.L_x_233:
[----:B------:R-:W2:Y:S01]  /*a9a0*/  LDL.LU R2, [R1] ;  /* 0x0000000001027983 */ /* 0x000ea20000300800 */
[----:B-----5:R-:W-:Y:S01]  /*a9b0*/  LOP3.LUT R0, R0, 0xff, RZ, 0xc0, !PT ;  /* 0x000000ff00007812 */ /* 0x020fe200078ec0ff */
[----:B------:R-:W-:Y:S01]  /*a9c0*/  BSSY B1, `(.L_x_235) ;  /* 0x000000b000017945 */ /* 0x000fe20003800000 */
[----:B------:R-:W-:Y:S02]  /*a9d0*/  ISETP.LT.OR P3, PT, R34, 0xc2, !P1 ;  /* 0x000000c22200780c */ /* 0x000fe40004f61670 */
[----:B------:R-:W-:-:S05]  /*a9e0*/  F2FP.F16.E5M2.UNPACK_B R0, R0 ;  /* 0x00000000ff00723e */ /* 0x000fca00020004ff */
[----:B------:R-:W-:-:S05]  /*a9f0*/  HADD2.F32 R0, -RZ, R0.H0_H0 ;  /* 0x20000000ff007230 */ /* 0x000fca0000004100 */
[----:B------:R-:W-:-:S04]  /*aa00*/  FMUL R0, R0, UR26 ;  /* 0x0000001a00007c20 */ /* 0x000fc80008400000 */
[----:B--2---:R-:W-:-:S05]  /*aa10*/  FFMA R0, R2, UR25, R0 ;  /* 0x0000001902007c23 */ /* 0x004fca0008000000 */
[----:B0-----:R-:W-:Y:S02]  /*aa20*/  F2FP.SATFINITE.E5M2.F32.PACK_AB_MERGE_C R3, RZ, R0, RZ ;  /* 0x00000000ff03723e */ /* 0x001fe400048060ff */
[----:B------:R-:W-:-:S03]  /*aa30*/  PRMT R0, RZ, 0x7610, R0 ;  /* 0x00007610ff007816 */ /* 0x000fc60000000000 */
[----:B------:R0:W-:Y:S01]  /*aa40*/  @!P4 STG.E.U8 desc[UR22][R26.64+0xc0], R3 ;  /* 0x0000c0031a00c986 */ /* 0x0001e2000c101116 */
[----:B------:R-:W-:Y:S05]  /*aa50*/  @P3 BRA `(.L_x_236) ;  /* 0x0000000000043947 */ /* 0x000fea0003800000 */
[----:B------:R2:W5:Y:S02]  /*aa60*/  LDG.E.U8 R0, desc[UR22][R30.64+0xc1] ;  /* 0x0000c1161e007981 */ /* 0x000564000c1e1100 */
.L_x_236:
[----:B------:R-:W-:Y:S05]  /*aa70*/  BSYNC B1 ;  /* 0x0000000000017941 */ /* 0x000fea0003800000 */
.L_x_235:
[----:B------:R-:W3:Y:S01]  /*aa80*/  LDL.LU R2, [R1+0x4] ;  /* 0x0000040001027983 */ /* 0x000ee20000300800 */
[----:B-----5:R-:W-:Y:S01]  /*aa90*/  LOP3.LUT R0, R0, 0xff, RZ, 0xc0, !PT ;  /* 0x000000ff00007812 */ /* 0x020fe200078ec0ff */
[----:B------:R-:W-:Y:S01]  /*aaa0*/  BSSY B1, `(.L_x_237) ;  /* 0x000000b000017945 */ /* 0x000fe20003800000 */
[----:B------:R-:W-:Y:S02]  /*aab0*/  ISETP.LT.OR P4, PT, R34, 0xc9, !P0 ;  /* 0x000000c92200780c */ /* 0x000fe40004781670 */
[----:B------:R-:W-:-:S05]  /*aac0*/  F2FP.F16.E5M2.UNPACK_B R0, R0 ;  /* 0x00000000ff00723e */ /* 0x000fca00020004ff */
[----:B------:R-:W-:-:S05]  /*aad0*/  HADD2.F32 R0, -RZ, R0.H0_H0 ;  /* 0x20000000ff007230 */ /* 0x000fca0000004100 */
[----:B------:R-:W-:-:S04]  /*aae0*/  FMUL R0, R0, UR26 ;  /* 0x0000001a00007c20 */ /* 0x000fc80008400000 */
[----:B---3--:R-:W-:-:S05]  /*aaf0*/  FFMA R0, R2, UR25, R0 ;  /* 0x0000001902007c23 */ /* 0x008fca0008000000 */
[----:B0-----:R-:W-:Y:S02]  /*ab00*/  F2FP.SATFINITE.E5M2.F32.PACK_AB_MERGE_C R3, RZ, R0, RZ ;  /* 0x00000000ff03723e */ /* 0x001fe400048060ff */
[----:B------:R-:W-:-:S03]  /*ab10*/  PRMT R0, RZ, 0x7610, R0 ;  /* 0x00007610ff007816 */ /* 0x000fc60000000000 */
[----:B------:R0:W-:Y:S01]  /*ab20*/  @!P3 STG.E.U8 desc[UR22][R26.64+0xc1], R3 ;  /* 0x0000c1031a00b986 */ /* 0x0001e2000c101116 */
[----:B------:R-:W-:Y:S05]  /*ab30*/  @P4 BRA `(.L_x_238) ;  /* 0x0000000000044947 */ /* 0x000fea0003800000 */
[----:B------:R3:W5:Y:S02]  /*ab40*/  LDG.E.U8 R0, desc[UR22][R28.64+0xc8] ;  /* 0x0000c8161c007981 */ /* 0x000764000c1e1100 */
.L_x_238:
[----:B------:R-:W-:Y:S05]  /*ab50*/  BSYNC B1 ;  /* 0x0000000000017941 */ /* 0x000fea0003800000 */
.L_x_237:
[----:B------:R-:W2:Y:S01]  /*ab60*/  LDL.LU R2, [R1+0x8] ;  /* 0x0000080001027983 */ /* 0x000ea20000300800 */
        /* <DEDUP_REMOVED lines=12> */
.L_x_240:
[----:B------:R-:W-:Y:S05]  /*ac30*/  BSYNC B1 ;  /* 0x0000000000017941 */ /* 0x000fea0003800000 */
.L_x_239:
        /* <DEDUP_REMOVED lines=13> */
.L_x_242:
[----:B------:R-:W-:Y:S05]  /*ad10*/  BSYNC B1 ;  /* 0x0000000000017941 */ /* 0x000fea0003800000 */
.L_x_241:
        /* <DEDUP_REMOVED lines=13> */
.L_x_244:
[----:B------:R-:W-:Y:S05]  /*adf0*/  BSYNC B1 ;  /* 0x0000000000017941 */ /* 0x000fea0003800000 */
.L_x_243:
        /* <DEDUP_REMOVED lines=13> */
.L_x_246:
[----:B------:R-:W-:Y:S05]  /*aed0*/  BSYNC B1 ;  /* 0x0000000000017941 */ /* 0x000fea0003800000 */
.L_x_245:
        /* <DEDUP_REMOVED lines=13> */
.L_x_248:
[----:B------:R-:W-:Y:S05]  /*afb0*/  BSYNC B1 ;  /* 0x0000000000017941 */ /* 0x000fea0003800000 */
.L_x_247:
        /* <DEDUP_REMOVED lines=13> */
.L_x_250:
[----:B------:R-:W-:Y:S05]  /*b090*/  BSYNC B1 ;  /* 0x0000000000017941 */ /* 0x000fea0003800000 */
.L_x_249:
        /* <DEDUP_REMOVED lines=13> */
.L_x_252:
[----:B------:R-:W-:Y:S05]  /*b170*/  BSYNC B1 ;  /* 0x0000000000017941 */ /* 0x000fea0003800000 */
.L_x_251:
        /* <DEDUP_REMOVED lines=13> */
.L_x_254:
[----:B------:R-:W-:Y:S05]  /*b250*/  BSYNC B1 ;  /* 0x0000000000017941 */ /* 0x000fea0003800000 */
.L_x_253:
        /* <DEDUP_REMOVED lines=13> */
.L_x_256:
[----:B------:R-:W-:Y:S05]  /*b330*/  BSYNC B1 ;  /* 0x0000000000017941 */ /* 0x000fea0003800000 */
.L_x_255:
        /* <DEDUP_REMOVED lines=13> */
.L_x_258:
[----:B------:R-:W-:Y:S05]  /*b410*/  BSYNC B1 ;  /* 0x0000000000017941 */ /* 0x000fea0003800000 */
.L_x_257:
        /* <DEDUP_REMOVED lines=13> */
.L_x_260:
[----:B------:R-:W-:Y:S05]  /*b4f0*/  BSYNC B1 ;  /* 0x0000000000017941 */ /* 0x000fea0003800000 */
.L_x_259:
        /* <DEDUP_REMOVED lines=13> */
.L_x_262:
[----:B------:R-:W-:Y:S05]  /*b5d0*/  BSYNC B1 ;  /* 0x0000000000017941 */ /* 0x000fea0003800000 */
.L_x_261:
        /* <DEDUP_REMOVED lines=13> */
.L_x_264:
[----:B------:R-:W-:Y:S05]  /*b6b0*/  BSYNC B1 ;  /* 0x0000000000017941 */ /* 0x000fea0003800000 */
.L_x_263:
        /* <DEDUP_REMOVED lines=13> */
.L_x_266:
[----:B------:R-:W-:Y:S05]  /*b790*/  BSYNC B1 ;  /* 0x0000000000017941 */ /* 0x000fea0003800000 */
.L_x_265:
        /* <DEDUP_REMOVED lines=13> */
.L_x_268:
[----:B------:R-:W-:Y:S05]  /*b870*/  BSYNC B1 ;  /* 0x0000000000017941 */ /* 0x000fea0003800000 */
.L_x_267:
        /* <DEDUP_REMOVED lines=13> */
.L_x_270:
[----:B------:R-:W-:Y:S05]  /*b950*/  BSYNC B1 ;  /* 0x0000000000017941 */ /* 0x000fea0003800000 */
.L_x_269:
        /* <DEDUP_REMOVED lines=13> */
.L_x_272:
[----:B------:R-:W-:Y:S05]  /*ba30*/  BSYNC B1 ;  /* 0x0000000000017941 */ /* 0x000fea0003800000 */
.L_x_271:
        /* <DEDUP_REMOVED lines=13> */
.L_x_274:
[----:B------:R-:W-:Y:S05]  /*bb10*/  BSYNC B1 ;  /* 0x0000000000017941 */ /* 0x000fea0003800000 */
.L_x_273:
        /* <DEDUP_REMOVED lines=13> */
.L_x_276:
[----:B------:R-:W-:Y:S05]  /*bbf0*/  BSYNC B1 ;  /* 0x0000000000017941 */ /* 0x000fea0003800000 */
.L_x_275:
        /* <DEDUP_REMOVED lines=13> */
.L_x_278:
[----:B------:R-:W-:Y:S05]  /*bcd0*/  BSYNC B1 ;  /* 0x0000000000017941 */ /* 0x000fea0003800000 */
.L_x_277:
        /* <DEDUP_REMOVED lines=13> */
.L_x_280:
[----:B------:R-:W-:Y:S05]  /*bdb0*/  BSYNC B1 ;  /* 0x0000000000017941 */ /* 0x000fea0003800000 */
.L_x_279:
        /* <DEDUP_REMOVED lines=13> */
.L_x_282:
[----:B------:R-:W-:Y:S05]  /*be90*/  BSYNC B1 ;  /* 0x0000000000017941 */ /* 0x000fea0003800000 */
.L_x_281:
        /* <DEDUP_REMOVED lines=13> */
.L_x_284:
[----:B------:R-:W-:Y:S05]  /*bf70*/  BSYNC B1 ;  /* 0x0000000000017941 */ /* 0x000fea0003800000 */
.L_x_283:
        /* <DEDUP_REMOVED lines=13> */
.L_x_286:
[----:B------:R-:W-:Y:S05]  /*c050*/  BSYNC B1 ;  /* 0x0000000000017941 */ /* 0x000fea0003800000 */
.L_x_285:
        /* <DEDUP_REMOVED lines=13> */
.L_x_288:
[----:B------:R-:W-:Y:S05]  /*c130*/  BSYNC B1 ;  /* 0x0000000000017941 */ /* 0x000fea0003800000 */
.L_x_287:
        /* <DEDUP_REMOVED lines=13> */
.L_x_290:
[----:B------:R-:W-:Y:S05]  /*c210*/  BSYNC B1 ;  /* 0x0000000000017941 */ /* 0x000fea0003800000 */
.L_x_289:
        /* <DEDUP_REMOVED lines=13> */
.L_x_292:
[----:B------:R-:W-:Y:S05]  /*c2f0*/  BSYNC B1 ;  /* 0x0000000000017941 */ /* 0x000fea0003800000 */
.L_x_291:
[----:B------:R-:W-:Y:S05]  /*c300*/  @P1 BRA `(.L_x_293) ;  /* 0x0000002000a41947 */ /* 0x000fea0003800000 */
[----:B------:R-:W2:Y:S01]  /*c310*/  LDL.LU R2, [R1+0x74] ;  /* 0x0000740001027983 */ /* 0x000ea20000300800 */
[----:B-----5:R-:W-:-:S04]  /*c320*/  LOP3.LUT R0, R0, 0xff, RZ, 0xc0, !PT ;  /* 0x000000ff00007812 */ /* 0x020fc800078ec0ff */
[----:B------:R-:W-:-:S05]  /*c330*/  F2FP.F16.E5M2.UNPACK_B R0, R0 ;  /* 0x00000000ff00723e */ /* 0x000fca00020004ff */
[----:B------:R-:W-:-:S05]  /*c340*/  HADD2.F32 R0, -RZ, R0.H0_H0 ;  /* 0x20000000ff007230 */ /* 0x000fca0000004100 */
[----:B------:R-:W-:-:S04]  /*c350*/  FMUL R0, R0, UR26 ;  /* 0x0000001a00007c20 */ /* 0x000fc80008400000 */
[----:B--2---:R-:W-:-:S05]  /*c360*/  FFMA R0, R2, UR25, R0 ;  /* 0x0000001902007c23 */ /* 0x004fca0008000000 */
[----:B0-----:R-:W-:-:S05]  /*c370*/  F2FP.SATFINITE.E5M2.F32.PACK_AB_MERGE_C R3, RZ, R0, RZ ;  /* 0x00000000ff03723e */ /* 0x001fca00048060ff */
[----:B------:R0:W-:Y:S01]  /*c380*/  STG.E.U8 desc[UR22][R26.64+0xf9], R3 ;  /* 0x0000f9031a007986 */ /* 0x0001e2000c101116 */
[----:B------:R-:W-:Y:S05]  /*c390*/  BRA `(.L_x_293) ;  /* 0x0000002000807947 */ /* 0x000fea0003800000 */
.L_x_36:
[C---:B------:R-:W-:Y:S01]  /*c3a0*/  ISETP.GE.AND P1, PT, R39.reuse, 0x1, PT ;  /* 0x000000012700780c */ /* 0x040fe20003f26270 */
[----:B------:R-:W-:Y:S01]  /*c3b0*/  FMUL R226, R226, UR25 ;  /* 0x00000019e2e27c20 */ /* 0x000fe20008400000 */
[----:B------:R-:W2:Y:S01]  /*c3c0*/  LDL.LU R227, [R1+0x10] ;  /* 0x0000100001e37983 */ /* 0x000ea20000300800 */
[----:B------:R-:W-:Y:S01]  /*c3d0*/  ISETP.GE.AND P0, PT, R39, 0x9, PT ;  /* 0x000000092700780c */ /* 0x000fe20003f06270 */
[----:B------:R-:W-:Y:S01]  /*c3e0*/  FMUL R225, R225, UR25 ;  /* 0x00000019e1e17c20 */ /* 0x000fe20008400000 */
[C---:B------:R-:W-:Y:S02]  /*c3f0*/  ISETP.LT.OR P4, PT, R34.reuse, 0x1, !P1 ;  /* 0x000000012200780c */ /* 0x040fe40004f81670 */
[C---:B------:R-:W-:Y:S02]  /*c400*/  ISETP.LT.OR P5, PT, R34.reuse, 0x2, !P1 ;  /* 0x000000022200780c */ /* 0x040fe40004fa1670 */
[----:B------:R-:W-:Y:S02]  /*c410*/  F2FP.SATFINITE.E5M2.F32.PACK_AB_MERGE_C R29, RZ, R226, RZ ;  /* 0x000000e2ff1d723e */ /* 0x000fe400048060ff */
[----:B------:R-:W-:Y:S01]  /*c420*/  ISETP.LT.OR P3, PT, R34, 0x1, !P0 ;  /* 0x000000012200780c */ /* 0x000fe20004761670 */
[----:B------:R-:W-:Y:S01]  /*c430*/  FMUL R224, R224, UR25 ;  /* 0x00000019e0e07c20 */ /* 0x000fe20008400000 */
[----:B------:R-:W-:Y:S01]  /*c440*/  ISETP.LT.OR P6, PT, R34, 0xa, !P1 ;  /* 0x0000000a2200780c */ /* 0x000fe20004fc1670 */
[----:B------:R-:W-:Y:S01]  /*c450*/  FMUL R223, R223, UR25 ;  /* 0x00000019dfdf7c20 */ /* 0x000fe20008400000 */
[----:B------:R-:W-:Y:S01]  /*c460*/  F2FP.SATFINITE.E5M2.F32.PACK_AB_MERGE_C R225, RZ, R225, RZ ;  /* 0x000000e1ffe1723e */ /* 0x000fe200048060ff */
[----:B------:R-:W-:Y:S01]  /*c470*/  FMUL R221, R221, UR25 ;  /* 0x00000019dddd7c20 */ /* 0x000fe20008400000 */
[----:B------:R-:W-:Y:S01]  /*c480*/  FMUL R222, R222, UR25 ;  /* 0x00000019dede7c20 */ /* 0x000fe20008400000 */
[----:B------:R0:W-:Y:S01]  /*c490*/  @!P4 STG.E.U8 desc[UR22][R24.64], R29 ;  /* 0x0000001d1800c986 */ /* 0x0001e2000c101116 */
[----:B------:R-:W-:-:S02]  /*c4a0*/  ISETP.LT.OR P4, PT, R34, 0x2, !P0 ;  /* 0x000000022200780c */ /* 0x000fc40004781670 */
[----:B------:R-:W-:Y:S01]  /*c4b0*/  F2FP.SATFINITE.E5M2.F32.PACK_AB_MERGE_C R31, RZ, R224, RZ ;  /* 0x000000e0ff1f723e */ /* 0x000fe200048060ff */
[----:B------:R3:W-:Y:S01]  /*c4c0*/  @!P5 STG.E.U8 desc[UR22][R24.64+0x1], R225 ;  /* 0x000001e11800d986 */ /* 0x0007e2000c101116 */
[----:B------:R-:W-:Y:S02]  /*c4d0*/  ISETP.LT.OR P5, PT, R34, 0x9, !P1 ;  /* 0x000000092200780c */ /* 0x000fe40004fa1670 */
[----:B------:R-:W-:Y:S01]  /*c4e0*/  F2FP.SATFINITE.E5M2.F32.PACK_AB_MERGE_C R223, RZ, R223, RZ ;  /* 0x000000dfffdf723e */ /* 0x000fe200048060ff */
[----:B------:R-:W-:Y:S01]  /*c4f0*/  FMUL R220, R220, UR25 ;  /* 0x00000019dcdc7c20 */ /* 0x000fe20008400000 */
[----:B------:R-:W-:Y:S01]  /*c500*/  F2FP.SATFINITE.E5M2.F32.PACK_AB_MERGE_C R221, RZ, R221, RZ ;  /* 0x000000ddffdd723e */ /* 0x000fe200048060ff */
[----:B------:R-:W-:Y:S01]  /*c510*/  @!P3 STG.E.U8 desc[UR22][R26.64], R31 ;  /* 0x0000001f1a00b986 */ /* 0x000fe2000c101116 */
[----:B------:R-:W-:-:S03]  /*c520*/  ISETP.LT.OR P3, PT, R34, 0x9, !P0 ;  /* 0x000000092200780c */ /* 0x000fc60004761670 */
[----:B------:R-:W-:Y:S01]  /*c530*/  @!P4 STG.E.U8 desc[UR22][R26.64+0x1], R223 ;  /* 0x000001df1a00c986 */ /* 0x000fe2000c101116 */
[----:B------:R-:W-:-:S03]  /*c540*/  ISETP.LT.OR P4, PT, R34, 0xa, !P0 ;  /* 0x0000000a2200780c */ /* 0x000fc60004781670 */
[----:B------:R-:W-:Y:S01]  /*c550*/  @!P6 STG.E.U8 desc[UR22][R24.64+0x9], R221 ;  /* 0x000009dd1800e986 */ /* 0x000fe2000c101116 */
[C---:B------:R-:W-:Y:S01]  /*c560*/  ISETP.LT.OR P6, PT, R34.reuse, 0x12, !P1 ;  /* 0x000000122200780c */ /* 0x040fe20004fc1670 */
[----:B------:R-:W-:Y:S01]  /*c570*/  FMUL R219, R219, UR25 ;  /* 0x00000019dbdb7c20 */ /* 0x000fe20008400000 */
[----:B0-----:R-:W-:Y:S01]  /*c580*/  F2FP.SATFINITE.E5M2.F32.PACK_AB_MERGE_C R29, RZ, R222, RZ ;  /* 0x000000deff1d723e */ /* 0x001fe200048060ff */
[----:B------:R-:W-:Y:S01]  /*c590*/  FMUL R217, R217, UR25 ;  /* 0x00000019d9d97c20 */ /* 0x000fe20008400000 */
[----:B------:R-:W4:Y:S01]  /*c5a0*/  LDL.LU R226, [R1+0xc] ;  /* 0x00000c0001e27983 */ /* 0x000f220000300800 */
[----:B------:R-:W-:Y:S02]  /*c5b0*/  F2FP.SATFINITE.E5M2.F32.PACK_AB_MERGE_C R33, RZ, R220, RZ ;  /* 0x000000dcff21723e */ /* 0x000fe400048060ff */
[----:B------:R-:W-:Y:S01]  /*c5c0*/  F2FP.SATFINITE.E5M2.F32.PACK_AB_MERGE_C R219, RZ, R219, RZ ;  /* 0x000000dbffdb723e */ /* 0x000fe200048060ff */
[----:B------:R0:W-:Y:S01]  /*c5d0*/  @!P5 STG.E.U8 desc[UR22][R24.64+0x8], R29 ;  /* 0x0000081d1800d986 */ /* 0x0001e2000c101116 */
[----:B------:R-:W-:-:S02]  /*c5e0*/  ISETP.LT.OR P5, PT, R34, 0x11, !P1 ;  /* 0x000000112200780c */ /* 0x000fc40004fa1670 */
[----:B------:R-:W-:Y:S01]  /*c5f0*/  F2FP.SATFINITE.E5M2.F32.PACK_AB_MERGE_C R217, RZ, R217, RZ ;  /* 0x000000d9ffd9723e */ /* 0x000fe200048060ff */
[----:B---3--:R-:W3:Y:S01]  /*c600*/  LDL.LU R225, [R1+0x8] ;  /* 0x0000080001e17983 */ /* 0x008ee20000300800 */
[----:B------:R-:W-:-:S03]  /*c610*/  FMUL R218, R218, UR25 ;  /* 0x00000019dada7c20 */ /* 0x000fc60008400000 */
[----:B------:R-:W4:Y:S04]  /*c620*/  LDL.LU R224, [R1+0x4] ;  /* 0x0000040001e07983 */ /* 0x000f280000300800 */
[----:B------:R-:W3:Y:S01]  /*c630*/  LDL.LU R222, [R1] ;  /* 0x0000000001de7983 */ /* 0x000ee20000300800 */
[----:B0-----:R-:W-:Y:S01]  /*c640*/  F2FP.SATFINITE.E5M2.F32.PACK_AB_MERGE_C R29, RZ, R218, RZ ;  /* 0x000000daff1d723e */ /* 0x001fe200048060ff */
[----:B------:R-:W-:Y:S01]  /*c650*/  FMUL R216, R216, UR25 ;  /* 0x00000019d8d87c20 */ /* 0x000fe20008400000 */
[----:B------:R-:W-:Y:S01]  /*c660*/  FMUL R215, R215, UR25 ;  /* 0x00000019d7d77c20 */ /* 0x000fe20008400000 */
[----:B------:R0:W-:Y:S01]  /*c670*/  @!P3 STG.E.U8 desc[UR22][R26.64+0x8], R33 ;  /* 0x000008211a00b986 */ /* 0x0001e2000c101116 */
[C---:B------:R-:W-:Y:S01]  /*c680*/  ISETP.LT.OR P3, PT, R34.reuse, 0x11, !P0 ;  /* 0x000000112200780c */ /* 0x040fe20004761670 */
[----:B------:R-:W-:Y:S01]  /*c690*/  FMUL R213, R213, UR25 ;  /* 0x00000019d5d57c20 */ /* 0x000fe20008400000 */
[----:B------:R-:W-:Y:S01]  /*c6a0*/  F2FP.SATFINITE.E5M2.F32.PACK_AB_MERGE_C R31, RZ, R216, RZ ;  /* 0x000000d8ff1f723e */ /* 0x000fe200048060ff */
[----:B------:R-:W-:Y:S01]  /*c6b0*/  @!P4 STG.E.U8 desc[UR22][R26.64+0x9], R219 ;  /* 0x000009db1a00c986 */ /* 0x000fe2000c101116 */
[----:B------:R-:W-:Y:S01]  /*c6c0*/  ISETP.LT.OR P4, PT, R34, 0x12, !P0 ;  /* 0x000000122200780c */ /* 0x000fe20004781670 */
[----:B------:R-:W-:Y:S01]  /*c6d0*/  FMUL R214, R214, UR25 ;  /* 0x00000019d6d67c20 */ /* 0x000fe20008400000 */
[----:B------:R-:W-:Y:S01]  /*c6e0*/  F2FP.SATFINITE.E5M2.F32.PACK_AB_MERGE_C R215, RZ, R215, RZ ;  /* 0x000000d7ffd7723e */ /* 0x000fe200048060ff */
[----:B------:R-:W-:Y:S01]  /*c6f0*/  @!P6 STG.E.U8 desc[UR22][R24.64+0x11], R217 ;  /* 0x000011d91800e986 */ /* 0x000fe2000c101116 */
[----:B------:R-:W-:Y:S01]  /*c700*/  ISETP.LT.OR P6, PT, R34, 0x1a, !P1 ;  /* 0x0000001a2200780c */ /* 0x000fe20004fc1670 */
[----:B------:R-:W-:Y:S01]  /*c710*/  FMUL R212, R212, UR25 ;  /* 0x00000019d4d47c20 */ /* 0x000fe20008400000 */
[----:B------:R-:W-:Y:S01]  /*c720*/  F2FP.SATFINITE.E5M2.F32.PACK_AB_MERGE_C R213, RZ, R213, RZ ;  /* 0x000000d5ffd5723e */ /* 0x000fe200048060ff */
[----:B------:R1:W-:Y:S01]  /*c730*/  @!P5 STG.E.U8 desc[UR22][R24.64+0x10], R29 ;  /* 0x0000101d1800d986 */ /* 0x0003e2000c101116 */
[C---:B------:R-:W-:Y:S01]  /*c740*/  ISETP.LT.OR P5, PT, R34.reuse, 0x19, !P1 ;  /* 0x000000192200780c */ /* 0x040fe20004fa1670 */
[----:B------:R-:W-:Y:S01]  /*c750*/  FMUL R211, R211, UR25 ;  /* 0x00000019d3d37c20 */ /* 0x000fe20008400000 */
[----:B------:R-:W-:Y:S01]  /*c760*/  FMUL R209, R209, UR25 ;  /* 0x00000019d1d17c20 */ /* 0x000fe20008400000 */
[----:B------:R1:W-:Y:S01]  /*c770*/  @!P3 STG.E.U8 desc[UR22][R26.64+0x10], R31 ;  /* 0x0000101f1a00b986 */ /* 0x0003e2000c101116 */
[----:B------:R-:W-:Y:S01]  /*c780*/  ISETP.LT.OR P3, PT, R34, 0x19, !P0 ;  /* 0x000000192200780c */ /* 0x000fe20004761670 */
[----:B------:R-:W-:Y:S01]  /*c790*/  FMUL R210, R210, UR25 ;  /* 0x00000019d2d27c20 */ /* 0x000fe20008400000 */
[----:B0-----:R-:W-:Y:S01]  /*c7a0*/  F2FP.SATFINITE.E5M2.F32.PACK_AB_MERGE_C R33, RZ, R212, RZ ;  /* 0x000000d4ff21723e */ /* 0x001fe200048060ff */
[----:B------:R-:W-:Y:S01]  /*c7b0*/  @!P4 STG.E.U8 desc[UR22][R26.64+0x11], R215 ;  /* 0x000011d71a00c986 */ /* 0x000fe2000c101116 */
[----:B------:R-:W-:Y:S01]  /*c7c0*/  ISETP.LT.OR P4, PT, R34, 0x1a, !P0 ;  /* 0x0000001a2200780c */ /* 0x000fe20004781670 */
[----:B------:R-:W-:Y:S01]  /*c7d0*/  FMUL R208, R208, UR25 ;  /* 0x00000019d0d07c20 */ /* 0x000fe20008400000 */
[----:B------:R-:W-:Y:S01]  /*c7e0*/  F2FP.SATFINITE.E5M2.F32.PACK_AB_MERGE_C R211, RZ, R211, RZ ;  /* 0x000000d3ffd3723e */ /* 0x000fe200048060ff */
[----:B------:R-:W-:Y:S01]  /*c7f0*/  @!P6 STG.E.U8 desc[UR22][R24.64+0x19], R213 ;  /* 0x000019d51800e986 */ /* 0x000fe2000c101116 */
[----:B------:R-:W-:Y:S01]  /*c800*/  ISETP.LT.OR P6, PT, R34, 0x22, !P1 ;  /* 0x000000222200780c */ /* 0x000fe20004fc1670 */
[----:B------:R-:W-:Y:S01]  /*c810*/  FMUL R207, R207, UR25 ;  /* 0x00000019cfcf7c20 */ /* 0x000fe20008400000 */
[----:B-1----:R-:W-:Y:S01]  /*c820*/  F2FP.SATFINITE.E5M2.F32.PACK_AB_MERGE_C R29, RZ, R214, RZ ;  /* 0x000000d6ff1d723e */ /* 0x002fe200048060ff */
[----:B------:R-:W-:Y:S01]  /*c830*/  FMUL R205, R205, UR25 ;  /* 0x00000019cdcd7c20 */ /* 0x000fe20008400000 */
[----:B------:R-:W-:Y:S01]  /*c840*/  F2FP.SATFINITE.E5M2.F32.PACK_AB_MERGE_C R209, RZ, R209, RZ ;  /* 0x000000d1ffd1723e */ /* 0x000fe200048060ff */
[----:B------:R-:W-:Y:S01]  /*c850*/  FMUL R206, R206, UR25 ;  /* 0x00000019cece7c20 */ /* 0x000fe20008400000 */
[----:B------:R-:W-:Y:S01]  /*c860*/  F2FP.SATFINITE.E5M2.F32.PACK_AB_MERGE_C R31, RZ, R208, RZ ;  /* 0x000000d0ff1f723e */ /* 0x000fe200048060ff */
[----:B------:R0:W-:Y:S01]  /*c870*/  @!P5 STG.E.U8 desc[UR22][R24.64+0x18], R29 ;  /* 0x0000181d1800d986 */ /* 0x0001e2000c101116 */
[----:B------:R-:W-:Y:S01]  /*c880*/  ISETP.LT.OR P5, PT, R34, 0x21, !P1 ;  /* 0x000000212200780c */ /* 0x000fe20004fa1670 */
[----:B------:R-:W-:Y:S01]  /*c890*/  FMUL R204, R204, UR25 ;  /* 0x00000019cccc7c20 */ /* 0x000fe20008400000 */
[----:B------:R-:W-:Y:S01]  /*c8a0*/  F2FP.SATFINITE.E5M2.F32.PACK_AB_MERGE_C R207, RZ, R207, RZ ;  /* 0x000000cfffcf723e */ /* 0x000fe200048060ff */
[----:B------:R1:W-:Y:S01]  /*c8b0*/  @!P3 STG.E.U8 desc[UR22][R26.64+0x18], R33 ;  /* 0x000018211a00b986 */ /* 0x0003e2000c101116 */
[C---:B------:R-:W-:Y:S01]  /*c8c0*/  ISETP.LT.OR P3, PT, R34.reuse, 0x21, !P0 ;  /* 0x000000212200780c */ /* 0x040fe20004761670 */
[----:B------:R-:W-:Y:S01]  /*c8d0*/  FMUL R203, R203, UR25 ;  /* 0x00000019cbcb7c20 */ /* 0x000fe20008400000 */
[----:B------:R-:W-:Y:S01]  /*c8e0*/  F2FP.SATFINITE.E5M2.F32.PACK_AB_MERGE_C R205, RZ, R205, RZ ;  /* 0x000000cdffcd723e */ /* 0x000fe200048060ff */
[----:B------:R-:W-:Y:S01]  /*c8f0*/  @!P4 STG.E.U8 desc[UR22][R26.64+0x19], R211 ;  /* 0x000019d31a00c986 */ /* 0x000fe2000c101116 */
[C---:B------:R-:W-:Y:S01]  /*c900*/  ISETP.LT.OR P4, PT, R34.reuse, 0x22, !P0 ;  /* 0x000000222200780c */ /* 0x040fe20004781670 */
[----:B------:R-:W-:Y:S01]  /*c910*/  FMUL R201, R201, UR25 ;  /* 0x00000019c9c97c20 */ /* 0x000fe20008400000 */
[----:B------:R-:W-:Y:S01]  /*c920*/  F2FP.SATFINITE.E5M2.F32.PACK_AB_MERGE_C R203, RZ, R203, RZ ;  /* 0x000000cbffcb723e */ /* 0x000fe200048060ff */
[----:B------:R-:W-:Y:S01]  /*c930*/  @!P6 STG.E.U8 desc[UR22][R24.64+0x21], R209 ;  /* 0x000021d11800e986 */ /* 0x000fe2000c101116 */
[----:B------:R-:W-:Y:S01]  /*c940*/  ISETP.LT.OR P6, PT, R34, 0x2a, !P1 ;  /* 0x0000002a2200780c */ /* 0x000fe20004fc1670 */
[----:B------:R-:W-:Y:S01]  /*c950*/  FMUL R202, R202, UR25 ;  /* 0x00000019caca7c20 */ /* 0x000fe20008400000 */
[----:B0-----:R-:W-:Y:S01]  /*c960*/  F2FP.SATFINITE.E5M2.F32.PACK_AB_MERGE_C R29, RZ, R210, RZ ;  /* 0x000000d2ff1d723e */ /* 0x001fe200048060ff */
[----:B------:R-:W-:Y:S01]  /*c970*/  FMUL R200, R200, UR25 ;  /* 0x00000019c8c87c20 */ /* 0x000fe20008400000 */
[----:B-1----:R-:W-:Y:S01]  /*c980*/  F2FP.SATFINITE.E5M2.F32.PACK_AB_MERGE_C R33, RZ, R204, RZ ;  /* 0x000000ccff21723e */ /* 0x002fe200048060ff */
[----:B------:R-:W-:Y:S01]  /*c990*/  FMUL R199, R199, UR25 ;  /* 0x00000019c7c77c20 */ /* 0x000fe20008400000 */
[----:B------:R-:W-:Y:S01]  /*c9a0*/  F2FP.SATFINITE.E5M2.F32.PACK_AB_MERGE_C R201, RZ, R201, RZ ;  /* 0x000000c9ffc9723e */ /* 0x000fe200048060ff */
[----:B------:R0:W-:Y:S01]  /*c9b0*/  @!P5 STG.E.U8 desc[UR22][R24.64+0x20], R29 ;  /* 0x0000201d1800d986 */ /* 0x0001e2000c101116 */
[C---:B------:R-:W-:Y:S01]  /*c9c0*/  ISETP.LT.OR P5, PT, R34.reuse, 0x29, !P1 ;  /* 0x000000292200780c */ /* 0x040fe20004fa1670 */
[----:B------:R-:W-:Y:S01]  /*c9d0*/  FMUL R197, R197, UR25 ;  /* 0x00000019c5c57c20 */ /* 0x000fe20008400000 */
[----:B------:R-:W-:Y:S01]  /*c9e0*/  F2FP.SATFINITE.E5M2.F32.PACK_AB_MERGE_C R199, RZ, R199, RZ ;  /* 0x000000c7ffc7723e */ /* 0x000fe200048060ff */
[----:B------:R1:W-:Y:S01]  /*c9f0*/  @!P3 STG.E.U8 desc[UR22][R26.64+0x20], R31 ;  /* 0x0000201f1a00b986 */ /* 0x0003e2000c101116 */
[----:B------:R-:W-:Y:S01]  /*ca00*/  ISETP.LT.OR P3, PT, R34, 0x29, !P0 ;  /* 0x000000292200780c */ /* 0x000fe20004761670 */
[----:B------:R-:W-:Y:S01]  /*ca10*/  FMUL R198, R198, UR25 ;  /* 0x00000019c6c67c20 */ /* 0x000fe20008400000 */
[----:B------:R-:W-:Y:S01]  /*ca20*/  F2FP.SATFINITE.E5M2.F32.PACK_AB_MERGE_C R197, RZ, R197, RZ ;  /* 0x000000c5ffc5723e */ /* 0x000fe200048060ff */
[----:B------:R-:W-:Y:S01]  /*ca30*/  @!P4 STG.E.U8 desc[UR22][R26.64+0x21], R207 ;  /* 0x000021cf1a00c986 */ /* 0x000fe2000c101116 */
[----:B------:R-:W-:Y:S01]  /*ca40*/  ISETP.LT.OR P4, PT, R34, 0x2a, !P0 ;  /* 0x0000002a2200780c */ /* 0x000fe20004781670 */
[----:B------:R-:W-:Y:S01]  /*ca50*/  FMUL R196, R196, UR25 ;  /* 0x00000019c4c47c20 */ /* 0x000fe20008400000 */
[----:B------:R-:W-:Y:S01]  /*ca60*/  FMUL R195, R195, UR25 ;  /* 0x00000019c3c37c20 */ /* 0x000fe20008400000 */
        /* <DEDUP_REMOVED lines=27> */
[----:B------:R-:W-:Y:S01]  /*cc20*/  FMUL R186, R186, UR25 ;  /* 0x00000019baba7c20 */ /* 0x000fe20008400000 */
        /* <DEDUP_REMOVED lines=154> */
[----:B-----5:R-:W-:Y:S01]  /*d5d0*/  FMUL R5, R5, UR25 ;  /* 0x0000001905057c20 */ /* 0x020fe20008400000 */
[----:B0-----:R-:W-:Y:S01]  /*d5e0*/  F2FP.SATFINITE.E5M2.F32.PACK_AB_MERGE_C R29, RZ, R170, RZ ;  /* 0x000000aaff1d723e */ /* 0x001fe200048060ff */
[----:B------:R-:W-:Y:S01]  /*d5f0*/  FMUL R0, R0, UR25 ;  /* 0x0000001900007c20 */ /* 0x000fe20008400000 */
[----:B-1----:R-:W-:Y:S01]  /*d600*/  F2FP.SATFINITE.E5M2.F32.PACK_AB_MERGE_C R33, RZ, R164, RZ ;  /* 0x000000a4ff21723e */ /* 0x002fe200048060ff */
[----:B------:R-:W-:Y:S01]  /*d610*/  FMUL R6, R6, UR25 ;  /* 0x0000001906067c20 */ /* 0x000fe20008400000 */
[----:B------:R-:W-:Y:S01]  /*d620*/  F2FP.SATFINITE.E5M2.F32.PACK_AB_MERGE_C R7, RZ, R7, RZ ;  /* 0x00000007ff07723e */ /* 0x000fe200048060ff */
[----:B------:R0:W-:Y:S01]  /*d630*/  @!P5 STG.E.U8 desc[UR22][R24.64+0x70], R29 ;  /* 0x0000701d1800d986 */ /* 0x0001e2000c101116 */
[----:B------:R-:W-:Y:S01]  /*d640*/  ISETP.LT.OR P5, PT, R34, 0x79, !P1 ;  /* 0x000000792200780c */ /* 0x000fe20004fa1670 */
[----:B------:R-:W-:Y:S01]  /*d650*/  FMUL R2, R2, UR25 ;  /* 0x0000001902027c20 */ /* 0x000fe20008400000 */
[----:B------:R-:W-:Y:S01]  /*d660*/  F2FP.SATFINITE.E5M2.F32.PACK_AB_MERGE_C R5, RZ, R5, RZ ;  /* 0x00000005ff05723e */ /* 0x000fe200048060ff */
[----:B------:R1:W-:Y:S01]  /*d670*/  @!P3 STG.E.U8 desc[UR22][R26.64+0x70], R31 ;  /* 0x0000701f1a00b986 */ /* 0x0003e2000c101116 */
[----:B------:R-:W-:Y:S01]  /*d680*/  ISETP.LT.OR P3, PT, R34, 0x79, !P0 ;  /* 0x000000792200780c */ /* 0x000fe20004761670 */
[----:B------:R-:W-:Y:S01]  /*d690*/  FMUL R3, R3, UR25 ;  /* 0x0000001903037c20 */ /* 0x000fe20008400000 */
[----:B------:R-:W-:Y:S01]  /*d6a0*/  FMUL R4, R4, UR25 ;  /* 0x0000001904047c20 */ /* 0x000fe20008400000 */
[----:B------:R-:W-:Y:S01]  /*d6b0*/  @!P4 STG.E.U8 desc[UR22][R26.64+0x71], R167 ;  /* 0x000071a71a00c986 */ /* 0x000fe2000c101116 */
[----:B------:R-:W-:-:S03]  /*d6c0*/  ISETP.LT.OR P4, PT, R34, 0x7a, !P0 ;  /* 0x0000007a2200780c */ /* 0x000fc60004781670 */
[----:B------:R-:W-:Y:S01]  /*d6d0*/  @!P6 STG.E.U8 desc[UR22][R24.64+0x79], R165 ;  /* 0x000079a51800e986 */ /* 0x000fe2000c101116 */
[----:B------:R-:W-:Y:S02]  /*d6e0*/  ISETP.LT.OR P6, PT, R34, 0x82, !P1 ;  /* 0x000000822200780c */ /* 0x000fe40004fc1670 */
[----:B0-----:R-:W-:Y:S01]  /*d6f0*/  F2FP.SATFINITE.E5M2.F32.PACK_AB_MERGE_C R29, RZ, R166, RZ ;  /* 0x000000a6ff1d723e */ /* 0x001fe200048060ff */
[----:B------:R-:W4:Y:S01]  /*d700*/  LDL.LU R220, [R1+0x14] ;  /* 0x0000140001dc7983 */ /* 0x000f220000300800 */
[----:B-1----:R-:W-:-:S03]  /*d710*/  F2FP.SATFINITE.E5M2.F32.PACK_AB_MERGE_C R31, RZ, R160, RZ ;  /* 0x000000a0ff1f723e */ /* 0x002fc600048060ff */
[----:B------:R0:W-:Y:S01]  /*d720*/  @!P5 STG.E.U8 desc[UR22][R24.64+0x78], R29 ;  /* 0x0000781d1800d986 */ /* 0x0001e2000c101116 */
[----:B------:R-:W-:-:S03]  /*d730*/  ISETP.LT.OR P5, PT, R34, 0x81, !P1 ;  /* 0x000000812200780c */ /* 0x000fc60004fa1670 */
[----:B------:R1:W-:Y:S01]  /*d740*/  @!P3 STG.E.U8 desc[UR22][R26.64+0x78], R33 ;  /* 0x000078211a00b986 */ /* 0x0003e2000c101116 */
[----:B------:R-:W-:-:S03]  /*d750*/  ISETP.LT.OR P3, PT, R34, 0x81, !P0 ;  /* 0x000000812200780c */ /* 0x000fc60004761670 */
        /* <DEDUP_REMOVED lines=26> */
[----:B0-----:R-:W-:Y:S02]  /*d900*/  F2FP.SATFINITE.E5M2.F32.PACK_AB_MERGE_C R29, RZ, R154, RZ ;  /* 0x0000009aff1d723e */ /* 0x001fe400048060ff */
[----:B-1----:R-:W-:-:S03]  /*d910*/  F2FP.SATFINITE.E5M2.F32.PACK_AB_MERGE_C R33, RZ, R20, RZ ;  /* 0x00000014ff21723e */ /* 0x002fc600048060ff */
[----:B------:R0:W-:Y:S01]  /*d920*/  @!P5 STG.E.U8 desc[UR22][R24.64+0x90], R29 ;  /* 0x0000901d1800d986 */ /* 0x0001e2000c101116 */
[----:B------:R-:W-:-:S03]  /*d930*/  ISETP.LT.OR P5, PT, R34, 0x99, !P1 ;  /* 0x000000992200780c */ /* 0x000fc60004fa1670 */
[----:B------:R-:W-:Y:S01]  /*d940*/  @!P3 STG.E.U8 desc[UR22][R26.64+0x90], R31 ;  /* 0x0000901f1a00b986 */ /* 0x000fe2000c101116 */
[----:B------:R-:W-:-:S03]  /*d950*/  ISETP.LT.OR P3, PT, R34, 0x99, !P0 ;  /* 0x000000992200780c */ /* 0x000fc60004761670 */
[----:B------:R1:W-:Y:S01]  /*d960*/  @!P4 STG.E.U8 desc[UR22][R26.64+0x91], R23 ;  /* 0x000091171a00c986 */ /* 0x0003e2000c101116 */
[----:B------:R-:W-:-:S03]  /*d970*/  ISETP.LT.OR P4, PT, R34, 0x9a, !P0 ;  /* 0x0000009a2200780c */ /* 0x000fc60004781670 */
[----:B------:R2:W-:Y:S01]  /*d980*/  @!P6 STG.E.U8 desc[UR22][R24.64+0x99], R21 ;  /* 0x000099151800e986 */ /* 0x0005e2000c101116 */
[----:B------:R-:W-:Y:S02]  /*d990*/  ISETP.LT.OR P6, PT, R34, 0xa2, !P1 ;  /* 0x000000a22200780c */ /* 0x000fe40004fc1670 */
[----:B0-----:R-:W-:-:S05]  /*d9a0*/  F2FP.SATFINITE.E5M2.F32.PACK_AB_MERGE_C R29, RZ, R22, RZ ;  /* 0x00000016ff1d723e */ /* 0x001fca00048060ff */
[----:B------:R-:W-:Y:S01]  /*d9b0*/  @!P5 STG.E.U8 desc[UR22][R24.64+0x98], R29 ;  /* 0x0000981d1800d986 */ /* 0x000fe2000c101116 */
[C---:B------:R-:W-:Y:S02]  /*d9c0*/  ISETP.LT.OR P5, PT, R34.reuse, 0xa1, !P1 ;  /* 0x000000a12200780c */ /* 0x040fe40004fa1670 */
[----:B-1----:R-:W-:Y:S01]  /*d9d0*/  F2FP.SATFINITE.E5M2.F32.PACK_AB_MERGE_C R23, RZ, R18, RZ ;  /* 0x00000012ff17723e */ /* 0x002fe200048060ff */
[----:B------:R-:W-:Y:S01]  /*d9e0*/  @!P3 STG.E.U8 desc[UR22][R26.64+0x98], R33 ;  /* 0x000098211a00b986 */ /* 0x000fe2000c101116 */
[C---:B------:R-:W-:Y:S02]  /*d9f0*/  ISETP.LT.OR P3, PT, R34.reuse, 0xa1, !P0 ;  /* 0x000000a12200780c */ /* 0x040fe40004761670 */
[----:B--2---:R-:W-:Y:S01]  /*da00*/  F2FP.SATFINITE.E5M2.F32.PACK_AB_MERGE_C R21, RZ, R16, RZ ;  /* 0x00000010ff15723e */ /* 0x004fe200048060ff */
[----:B------:R0:W-:Y:S01]  /*da10*/  @!P4 STG.E.U8 desc[UR22][R26.64+0x99], R19 ;  /* 0x000099131a00c986 */ /* 0x0001e2000c101116 */
[----:B------:R-:W-:-:S03]  /*da20*/  ISETP.LT.OR P4, PT, R34, 0xa2, !P0 ;  /* 0x000000a22200780c */ /* 0x000fc60004781670 */
[----:B------:R1:W-:Y:S01]  /*da30*/  @!P6 STG.E.U8 desc[UR22][R24.64+0xa1], R17 ;  /* 0x0000a1111800e986 */ /* 0x0003e2000c101116 */
[----:B------:R-:W-:-:S03]  /*da40*/  ISETP.LT.OR P6, PT, R34, 0xaa, !P1 ;  /* 0x000000aa2200780c */ /* 0x000fc60004fc1670 */
[----:B------:R-:W-:Y:S01]  /*da50*/  @!P5 STG.E.U8 desc[UR22][R24.64+0xa0], R23 ;  /* 0x0000a0171800d986 */ /* 0x000fe2000c101116 */
[----:B------:R-:W-:-:S03]  /*da60*/  ISETP.LT.OR P5, PT, R34, 0xa9, !P1 ;  /* 0x000000a92200780c */ /* 0x000fc60004fa1670 */
[----:B------:R-:W-:Y:S01]  /*da70*/  @!P3 STG.E.U8 desc[UR22][R26.64+0xa0], R21 ;  /* 0x0000a0151a00b986 */ /* 0x000fe2000c101116 */
[C---:B------:R-:W-:Y:S02]  /*da80*/  ISETP.LT.OR P3, PT, R34.reuse, 0xa9, !P0 ;  /* 0x000000a92200780c */ /* 0x040fe40004761670 */
[----:B0-----:R-:W-:Y:S01]  /*da90*/  F2FP.SATFINITE.E5M2.F32.PACK_AB_MERGE_C R19, RZ, R14, RZ ;  /* 0x0000000eff13723e */ /* 0x001fe200048060ff */
[----:B------:R0:W-:Y:S01]  /*daa0*/  @!P4 STG.E.U8 desc[UR22][R26.64+0xa1], R15 ;  /* 0x0000a10f1a00c986 */ /* 0x0001e2000c101116 */
[C---:B------:R-:W-:Y:S02]  /*dab0*/  ISETP.LT.OR P4, PT, R34.reuse, 0xaa, !P0 ;  /* 0x000000aa2200780c */ /* 0x040fe40004781670 */
[----:B-1----:R-:W-:Y:S01]  /*dac0*/  F2FP.SATFINITE.E5M2.F32.PACK_AB_MERGE_C R17, RZ, R12, RZ ;  /* 0x0000000cff11723e */ /* 0x002fe200048060ff */
        /* <DEDUP_REMOVED lines=15> */
[----:B0-----:R-:W-:Y:S02]  /*dbc0*/  F2FP.SATFINITE.E5M2.F32.PACK_AB_MERGE_C R11, RZ, R6, RZ ;  /* 0x00000006ff0b723e */ /* 0x001fe400048060ff */
[C---:B------:R-:W-:Y:S01]  /*dbd0*/  ISETP.LT.OR P3, PT, R34.reuse, 0xb9, !P0 ;  /* 0x000000b92200780c */ /* 0x040fe20004761670 */
[----:B------:R0:W-:Y:S01]  /*dbe0*/  @!P4 STG.E.U8 desc[UR22][R26.64+0xb1], R7 ;  /* 0x0000b1071a00c986 */ /* 0x0001e2000c101116 */
[----:B-1----:R-:W-:Y:S02]  /*dbf0*/  F2FP.SATFINITE.E5M2.F32.PACK_AB_MERGE_C R9, RZ, R4, RZ ;  /* 0x00000004ff09723e */ /* 0x002fe400048060ff */
[C---:B------:R-:W-:Y:S01]  /*dc00*/  ISETP.LT.OR P4, PT, R34.reuse, 0xba, !P0 ;  /* 0x000000ba2200780c */ /* 0x040fe20004781670 */
[----:B------:R1:W-:Y:S04]  /*dc10*/  @!P6 STG.E.U8 desc[UR22][R24.64+0xb9], R5 ;  /* 0x0000b9051800e986 */ /* 0x0003e8000c101116 */
[----:B------:R2:W-:Y:S01]  /*dc20*/  @!P5 STG.E.U8 desc[UR22][R24.64+0xb8], R11 ;  /* 0x0000b80b1800d986 */ /* 0x0005e2000c101116 */
[----:B------:R-:W-:Y:S01]  /*dc30*/  FMUL R4, R227, UR25 ;  /* 0x00000019e3047c20 */ /* 0x000fe20008400000 */
[----:B------:R-:W-:-:S02]  /*dc40*/  ISETP.LT.OR P5, PT, R34, 0xc1, !P1 ;  /* 0x000000c12200780c */ /* 0x000fc40004fa1670 */
[----:B0-----:R-:W-:Y:S02]  /*dc50*/  F2FP.SATFINITE.E5M2.F32.PACK_AB_MERGE_C R7, RZ, R3, RZ ;  /* 0x00000003ff07723e */ /* 0x001fe400048060ff */
[----:B-1----:R-:W-:Y:S01]  /*dc60*/  F2FP.SATFINITE.E5M2.F32.PACK_AB_MERGE_C R5, RZ, R0, RZ ;  /* 0x00000000ff05723e */ /* 0x002fe200048060ff */
[----:B---3--:R-:W-:Y:S01]  /*dc70*/  FMUL R0, R222, UR25 ;  /* 0x00000019de007c20 */ /* 0x008fe20008400000 */
[----:B------:R-:W-:Y:S01]  /*dc80*/  ISETP.LT.OR P6, PT, R34, 0xc2, !P1 ;  /* 0x000000c22200780c */ /* 0x000fe20004fc1670 */
[----:B------:R-:W3:Y:S01]  /*dc90*/  LDL.LU R222, [R1+0x20] ;  /* 0x0000200001de7983 */ /* 0x000ee20000300800 */
[----:B--2---:R-:W-:Y:S02]  /*dca0*/  F2FP.SATFINITE.E5M2.F32.PACK_AB_MERGE_C R11, RZ, R2, RZ ;  /* 0x00000002ff0b723e */ /* 0x004fe400048060ff */
[----:B------:R-:W-:Y:S01]  /*dcb0*/  F2FP.SATFINITE.E5M2.F32.PACK_AB_MERGE_C R13, RZ, R0, RZ ;  /* 0x00000000ff0d723e */ /* 0x000fe200048060ff */
[----:B----4-:R-:W-:Y:S01]  /*dcc0*/  FMUL R0, R224, UR25 ;  /* 0x00000019e0007c20 */ /* 0x010fe20008400000 */
[----:B------:R-:W-:Y:S01]  /*dcd0*/  FMUL R2, R225, UR25 ;  /* 0x00000019e1027c20 */ /* 0x000fe20008400000 */
[----:B------:R-:W2:Y:S04]  /*dce0*/  LDL.LU R224, [R1+0x24] ;  /* 0x0000240001e07983 */ /* 0x000ea80000300800 */
[----:B------:R-:W4:Y:S01]  /*dcf0*/  LDL.LU R225, [R1+0x28] ;  /* 0x0000280001e17983 */ /* 0x000f220000300800 */
[----:B------:R-:W-:-:S03]  /*dd00*/  FMUL R3, R226, UR25 ;  /* 0x00000019e2037c20 */ /* 0x000fc60008400000 */
[----:B------:R-:W4:Y:S04]  /*dd10*/  LDL.LU R226, [R1+0x2c] ;  /* 0x00002c0001e27983 */ /* 0x000f280000300800 */
[----:B------:R-:W4:Y:S04]  /*dd20*/  LDL.LU R227, [R1+0x30] ;  /* 0x0000300001e37983 */ /* 0x000f280000300800 */
[----:B------:R-:W-:Y:S01]  /*dd30*/  @!P3 STG.E.U8 desc[UR22][R26.64+0xb8], R9 ;  /* 0x0000b8091a00b986 */ /* 0x000fe2000c101116 */
[----:B------:R-:W-:-:S03]  /*dd40*/  ISETP.LT.OR P3, PT, R34, 0xc1, !P0 ;  /* 0x000000c12200780c */ /* 0x000fc60004761670 */
[----:B------:R0:W-:Y:S01]  /*dd50*/  @!P4 STG.E.U8 desc[UR22][R26.64+0xb9], R7 ;  /* 0x0000b9071a00c986 */ /* 0x0001e2000c101116 */
[----:B------:R-:W-:-:S03]  /*dd60*/  ISETP.LT.OR P4, PT, R34, 0xc2, !P0 ;  /* 0x000000c22200780c */ /* 0x000fc60004781670 */
[----:B------:R-:W-:Y:S01]  /*dd70*/  @!P5 STG.E.U8 desc[UR22][R24.64+0xc0], R11 ;  /* 0x0000c00b1800d986 */ /* 0x000fe2000c101116 */
[----:B------:R-:W-:-:S03]  /*dd80*/  ISETP.LT.OR P5, PT, R34, 0xc9, !P1 ;  /* 0x000000c92200780c */ /* 0x000fc60004fa1670 */
[----:B------:R1:W-:Y:S01]  /*dd90*/  @!P6 STG.E.U8 desc[UR22][R24.64+0xc1], R5 ;  /* 0x0000c1051800e986 */ /* 0x0003e2000c101116 */
[----:B0-----:R-:W-:-:S03]  /*dda0*/  F2FP.SATFINITE.E5M2.F32.PACK_AB_MERGE_C R7, RZ, R0, RZ ;  /* 0x00000000ff07723e */ /* 0x001fc600048060ff */
[----:B------:R-:W-:Y:S01]  /*ddb0*/  @!P3 STG.E.U8 desc[UR22][R26.64+0xc0], R13 ;  /* 0x0000c00d1a00b986 */ /* 0x000fe2000c101116 */
[C---:B------:R-:W-:Y:S02]  /*ddc0*/  ISETP.LT.OR P6, PT, R34.reuse, 0xca, !P1 ;  /* 0x000000ca2200780c */ /* 0x040fe40004fc1670 */
[----:B-1----:R-:W-:Y:S01]  /*ddd0*/  F2FP.SATFINITE.E5M2.F32.PACK_AB_MERGE_C R5, RZ, R2, RZ ;  /* 0x00000002ff05723e */ /* 0x002fe200048060ff */
[----:B------:R0:W-:Y:S01]  /*dde0*/  @!P4 STG.E.U8 desc[UR22][R26.64+0xc1], R7 ;  /* 0x0000c1071a00c986 */ /* 0x0001e2000c101116 */
[C---:B------:R-:W-:Y:S02]  /*ddf0*/  ISETP.LT.OR P3, PT, R34.reuse, 0xc9, !P0 ;  /* 0x000000c92200780c */ /* 0x040fe40004761670 */
[C---:B------:R-:W-:Y:S01]  /*de00*/  ISETP.LT.OR P4, PT, R34.reuse, 0xca, !P0 ;  /* 0x000000ca2200780c */ /* 0x040fe20004781670 */
[----:B------:R1:W-:Y:S01]  /*de10*/  @!P5 STG.E.U8 desc[UR22][R24.64+0xc8], R5 ;  /* 0x0000c8051800d986 */ /* 0x0003e2000c101116 */
[----:B------:R-:W-:Y:S02]  /*de20*/  ISETP.LT.OR P5, PT, R34, 0xd1, !P1 ;  /* 0x000000d12200780c */ /* 0x000fe40004fa1670 */
[----:B------:R-:W-:-:S02]  /*de30*/  F2FP.SATFINITE.E5M2.F32.PACK_AB_MERGE_C R9, RZ, R3, RZ ;  /* 0x00000003ff09723e */ /* 0x000fc400048060ff */
[----:B------:R-:W-:-:S03]  /*de40*/  F2FP.SATFINITE.E5M2.F32.PACK_AB_MERGE_C R11, RZ, R4, RZ ;  /* 0x00000004ff0b723e */ /* 0x000fc600048060ff */
[----:B------:R1:W-:Y:S04]  /*de50*/  @!P6 STG.E.U8 desc[UR22][R24.64+0xc9], R9 ;  /* 0x0000c9091800e986 */ /* 0x0003e8000c101116 */
[----:B------:R-:W-:Y:S01]  /*de60*/  @!P3 STG.E.U8 desc[UR22][R26.64+0xc8], R11 ;  /* 0x0000c80b1a00b986 */ /* 0x000fe2000c101116 */
[----:B------:R-:W-:-:S03]  /*de70*/  FMUL R0, R220, UR25 ;  /* 0x00000019dc007c20 */ /* 0x000fc60008400000 */
[----:B------:R-:W4:Y:S02]  /*de80*/  LDL.LU R220, [R1+0x34] ;  /* 0x0000340001dc7983 */ /* 0x000f240000300800 */
[----:B0-----:R-:W-:Y:S01]  /*de90*/  F2FP.SATFINITE.E5M2.F32.PACK_AB_MERGE_C R7, RZ, R0, RZ ;  /* 0x00000000ff07723e */ /* 0x001fe200048060ff */
[----:B------:R-:W-:Y:S02]  /*dea0*/  FMUL R2, R221, UR25 ;  /* 0x00000019dd027c20 */ /* 0x000fe40008400000 */
[----:B------:R-:W4:Y:S03]  /*deb0*/  LDL.LU R221, [R1+0x38] ;  /* 0x0000380001dd7983 */ /* 0x000f260000300800 */
[----:B-1----:R-:W-:Y:S01]  /*dec0*/  F2FP.SATFINITE.E5M2.F32.PACK_AB_MERGE_C R5, RZ, R2, RZ ;  /* 0x00000002ff05723e */ /* 0x002fe200048060ff */
[----:B------:R-:W-:Y:S04]  /*ded0*/  @!P4 STG.E.U8 desc[UR22][R26.64+0xc9], R7 ;  /* 0x0000c9071a00c986 */ /* 0x000fe8000c101116 */
[----:B------:R0:W-:Y:S01]  /*dee0*/  @!P5 STG.E.U8 desc[UR22][R24.64+0xd0], R5 ;  /* 0x0000d0051800d986 */ /* 0x0001e2000c101116 */
[----:B------:R-:W-:-:S03]  /*def0*/  FMUL R3, R223, UR25 ;  /* 0x00000019df037c20 */ /* 0x000fc60008400000 */
[----:B------:R-:W4:Y:S02]  /*df00*/  LDL.LU R223, [R1+0x3c] ;  /* 0x00003c0001df7983 */ /* 0x000f240000300800 */
[----:B------:R-:W-:Y:S01]  /*df10*/  F2FP.SATFINITE.E5M2.F32.PACK_AB_MERGE_C R9, RZ, R3, RZ ;  /* 0x00000003ff09723e */ /* 0x000fe200048060ff */
[----:B---3--:R-:W-:Y:S02]  /*df20*/  FMUL R0, R222, UR25 ;  /* 0x00000019de007c20 */ /* 0x008fe40008400000 */
[----:B------:R-:W3:Y:S03]  /*df30*/  LDL.LU R222, [R1+0x40] ;  /* 0x0000400001de7983 */ /* 0x000ee60000300800 */
[----:B------:R-:W-:Y:S01]  /*df40*/  F2FP.SATFINITE.E5M2.F32.PACK_AB_MERGE_C R13, RZ, R0, RZ ;  /* 0x00000000ff0d723e */ /* 0x000fe200048060ff */
[----:B--2---:R-:W-:Y:S02]  /*df50*/  FMUL R2, R224, UR25 ;  /* 0x00000019e0027c20 */ /* 0x004fe40008400000 */
[----:B------:R-:W2:Y:S01]  /*df60*/  LDL.LU R224, [R1+0x44] ;  /* 0x0000440001e07983 */ /* 0x000ea20000300800 */
[----:B----4-:R-:W-:-:S03]  /*df70*/  FMUL R0, R225, UR25 ;  /* 0x00000019e1007c20 */ /* 0x010fc60008400000 */
[----:B------:R-:W4:Y:S01]  /*df80*/  LDL.LU R225, [R1+0x48] ;  /* 0x0000480001e17983 */ /* 0x000f220000300800 */
[----:B------:R-:W-:Y:S01]  /*df90*/  FMUL R3, R226, UR25 ;  /* 0x00000019e2037c20 */ /* 0x000fe20008400000 */
[----:B0-----:R-:W-:Y:S02]  /*dfa0*/  F2FP.SATFINITE.E5M2.F32.PACK_AB_MERGE_C R5, RZ, R0, RZ ;  /* 0x00000000ff05723e */ /* 0x001fe400048060ff */
[----:B------:R-:W4:Y:S01]  /*dfb0*/  LDL.LU R226, [R1+0x4c] ;  /* 0x00004c0001e27983 */ /* 0x000f220000300800 */
[----:B------:R-:W-:-:S03]  /*dfc0*/  FMUL R0, R227, UR25 ;  /* 0x00000019e3007c20 */ /* 0x000fc60008400000 */
[----:B------:R-:W4:Y:S01]  /*dfd0*/  LDL.LU R227, [R1+0x50] ;  /* 0x0000500001e37983 */ /* 0x000f220000300800 */
[C---:B------:R-:W-:Y:S02]  /*dfe0*/  ISETP.LT.OR P6, PT, R34.reuse, 0xd2, !P1 ;  /* 0x000000d22200780c */ /* 0x040fe40004fc1670 */
[C---:B------:R-:W-:Y:S01]  /*dff0*/  ISETP.LT.OR P4, PT, R34.reuse, 0xd2, !P0 ;  /* 0x000000d22200780c */ /* 0x040fe20004781670 */
[----:B------:R-:W4:Y:S01]  /*e000*/  LDL.LU R218, [R1+0x54] ;  /* 0x0000540001da7983 */ /* 0x000f220000300800 */
[C---:B------:R-:W-:Y:S02]  /*e010*/  ISETP.LT.OR P3, PT, R34.reuse, 0xd1, !P0 ;  /* 0x000000d12200780c */ /* 0x040fe40004761670 */
[----:B------:R-:W-:Y:S02]  /*e020*/  ISETP.LT.OR P5, PT, R34, 0xd9, !P1 ;  /* 0x000000d92200780c */ /* 0x000fe40004fa1670 */
[----:B------:R-:W-:Y:S02]  /*e030*/  F2FP.SATFINITE.E5M2.F32.PACK_AB_MERGE_C R7, RZ, R2, RZ ;  /* 0x00000002ff07723e */ /* 0x000fe400048060ff */
[----:B------:R-:W-:-:S03]  /*e040*/  F2FP.SATFINITE.E5M2.F32.PACK_AB_MERGE_C R11, RZ, R0, RZ ;  /* 0x00000000ff0b723e */ /* 0x000fc600048060ff */
[----:B------:R0:W-:Y:S01]  /*e050*/  @!P6 STG.E.U8 desc[UR22][R24.64+0xd1], R9 ;  /* 0x0000d1091800e986 */ /* 0x0001e2000c101116 */
[----:B------:R-:W-:-:S03]  /*e060*/  ISETP.LT.OR P6, PT, R34, 0xda, !P1 ;  /* 0x000000da2200780c */ /* 0x000fc60004fc1670 */
[----:B------:R-:W-:Y:S01]  /*e070*/  @!P4 STG.E.U8 desc[UR22][R26.64+0xd1], R7 ;  /* 0x0000d1071a00c986 */ /* 0x000fe2000c101116 */
[----:B------:R-:W-:-:S03]  /*e080*/  ISETP.LT.OR P4, PT, R34, 0xda, !P0 ;  /* 0x000000da2200780c */ /* 0x000fc60004781670 */
[----:B------:R-:W-:Y:S01]  /*e090*/  @!P3 STG.E.U8 desc[UR22][R26.64+0xd0], R13 ;  /* 0x0000d00d1a00b986 */ /* 0x000fe2000c101116 */
[----:B0-----:R-:W-:-:S03]  /*e0a0*/  F2FP.SATFINITE.E5M2.F32.PACK_AB_MERGE_C R9, RZ, R3, RZ ;  /* 0x00000003ff09723e */ /* 0x001fc600048060ff */
[----:B------:R0:W-:Y:S04]  /*e0b0*/  @!P5 STG.E.U8 desc[UR22][R24.64+0xd8], R5 ;  /* 0x0000d8051800d986 */ /* 0x0001e8000c101116 */
[----:B------:R1:W-:Y:S01]  /*e0c0*/  @!P6 STG.E.U8 desc[UR22][R24.64+0xd9], R9 ;  /* 0x0000d9091800e986 */ /* 0x0003e2000c101116 */
[----:B------:R-:W-:-:S03]  /*e0d0*/  FMUL R0, R220, UR25 ;  /* 0x00000019dc007c20 */ /* 0x000fc60008400000 */
[----:B------:R-:W4:Y:S02]  /*e0e0*/  LDL.LU R220, [R1+0x58] ;  /* 0x0000580001dc7983 */ /* 0x000f240000300800 */
[----:B0-----:R-:W-:Y:S01]  /*e0f0*/  F2FP.SATFINITE.E5M2.F32.PACK_AB_MERGE_C R5, RZ, R0, RZ ;  /* 0x00000000ff05723e */ /* 0x001fe200048060ff */
[----:B------:R-:W-:Y:S02]  /*e100*/  FMUL R2, R221, UR25 ;  /* 0x00000019dd027c20 */ /* 0x000fe40008400000 */
[----:B------:R-:W4:Y:S03]  /*e110*/  LDL.LU R221, [R1+0x5c] ;  /* 0x00005c0001dd7983 */ /* 0x000f260000300800 */
[----:B------:R-:W-:Y:S01]  /*e120*/  F2FP.SATFINITE.E5M2.F32.PACK_AB_MERGE_C R7, RZ, R2, RZ ;  /* 0x00000002ff07723e */ /* 0x000fe200048060ff */
[----:B------:R0:W-:Y:S01]  /*e130*/  @!P4 STG.E.U8 desc[UR22][R26.64+0xd9], R5 ;  /* 0x0000d9051a00c986 */ /* 0x0001e2000c101116 */
[----:B------:R-:W-:-:S03]  /*e140*/  FMUL R3, R223, UR25 ;  /* 0x00000019df037c20 */ /* 0x000fc60008400000 */
[----:B------:R-:W4:Y:S02]  /*e150*/  LDL.LU R223, [R1+0x60] ;  /* 0x0000600001df7983 */ /* 0x000f240000300800 */
[----:B-1----:R-:W-:Y:S01]  /*e160*/  F2FP.SATFINITE.E5M2.F32.PACK_AB_MERGE_C R9, RZ, R3, RZ ;  /* 0x00000003ff09723e */ /* 0x002fe200048060ff */
[----:B---3--:R-:W-:Y:S02]  /*e170*/  FMUL R4, R222, UR25 ;  /* 0x00000019de047c20 */ /* 0x008fe40008400000 */
[----:B------:R-:W3:Y:S01]  /*e180*/  LDL.LU R222, [R1+0x64] ;  /* 0x0000640001de7983 */ /* 0x000ee20000300800 */
[----:B--2---:R-:W-:-:S03]  /*e190*/  FMUL R0, R224, UR25 ;  /* 0x00000019e0007c20 */ /* 0x004fc60008400000 */
[----:B------:R-:W2:Y:S01]  /*e1a0*/  LDL.LU R224, [R1+0x68] ;  /* 0x0000680001e07983 */ /* 0x000ea20000300800 */
[----:B----4-:R-:W-:Y:S01]  /*e1b0*/  FMUL R2, R225, UR25 ;  /* 0x00000019e1027c20 */ /* 0x010fe20008400000 */
[----:B0-----:R-:W-:Y:S02]  /*e1c0*/  F2FP.SATFINITE.E5M2.F32.PACK_AB_MERGE_C R5, RZ, R0, RZ ;  /* 0x00000000ff05723e */ /* 0x001fe400048060ff */
[----:B------:R-:W4:Y:S01]  /*e1d0*/  LDL.LU R225, [R1+0x6c] ;  /* 0x00006c0001e17983 */ /* 0x000f220000300800 */
[----:B------:R-:W-:-:S03]  /*e1e0*/  FMUL R3, R226, UR25 ;  /* 0x00000019e2037c20 */ /* 0x000fc60008400000 */
[----:B------:R-:W4:Y:S01]  /*e1f0*/  LDL.LU R226, [R1+0x70] ;  /* 0x0000700001e27983 */ /* 0x000f220000300800 */
[----:B------:R-:W-:-:S03]  /*e200*/  FMUL R0, R227, UR25 ;  /* 0x00000019e3007c20 */ /* 0x000fc60008400000 */
[----:B------:R-:W4:Y:S01]  /*e210*/  LDL.LU R227, [R1+0x74] ;  /* 0x0000740001e37983 */ /* 0x000f220000300800 */
[C---:B------:R-:W-:Y:S02]  /*e220*/  ISETP.LT.OR P3, PT, R34.reuse, 0xd9, !P0 ;  /* 0x000000d92200780c */ /* 0x040fe40004761670 */
[C---:B------:R-:W-:Y:S02]  /*e230*/  ISETP.LT.OR P5, PT, R34.reuse, 0xe1, !P1 ;  /* 0x000000e12200780c */ /* 0x040fe40004fa1670 */
[C---:B------:R-:W-:Y:S02]  /*e240*/  ISETP.LT.OR P6, PT, R34.reuse, 0xe2, !P1 ;  /* 0x000000e22200780c */ /* 0x040fe40004fc1670 */
[----:B------:R-:W-:-:S07]  /*e250*/  ISETP.LT.OR P4, PT, R34, 0xe2, !P0 ;  /* 0x000000e22200780c */ /* 0x000fce0004781670 */
[----:B------:R-:W-:Y:S01]  /*e260*/  @!P3 STG.E.U8 desc[UR22][R26.64+0xd8], R11 ;  /* 0x0000d80b1a00b986 */ /* 0x000fe2000c101116 */
[----:B------:R-:W-:-:S03]  /*e270*/  ISETP.LT.OR P3, PT, R34, 0xe1, !P0 ;  /* 0x000000e12200780c */ /* 0x000fc60004761670 */
[----:B------:R0:W-:Y:S01]  /*e280*/  @!P5 STG.E.U8 desc[UR22][R24.64+0xe0], R7 ;  /* 0x0000e0071800d986 */ /* 0x0001e2000c101116 */
[----:B------:R-:W-:-:S03]  /*e290*/  ISETP.LT.OR P5, PT, R34, 0xe9, !P1 ;  /* 0x000000e92200780c */ /* 0x000fc60004fa1670 */
[----:B------:R1:W-:Y:S01]  /*e2a0*/  @!P6 STG.E.U8 desc[UR22][R24.64+0xe1], R9 ;  /* 0x0000e1091800e986 */ /* 0x0003e2000c101116 */
[----:B------:R-:W-:Y:S02]  /*e2b0*/  ISETP.LT.OR P6, PT, R34, 0xea, !P1 ;  /* 0x000000ea2200780c */ /* 0x000fe40004fc1670 */
[----:B------:R-:W-:Y:S01]  /*e2c0*/  F2FP.SATFINITE.E5M2.F32.PACK_AB_MERGE_C R13, RZ, R4, RZ ;  /* 0x00000004ff0d723e */ /* 0x000fe200048060ff */
[----:B------:R1:W-:Y:S01]  /*e2d0*/  @!P4 STG.E.U8 desc[UR22][R26.64+0xe1], R5 ;  /* 0x0000e1051a00c986 */ /* 0x0003e2000c101116 */
[----:B0-----:R-:W-:-:S03]  /*e2e0*/  F2FP.SATFINITE.E5M2.F32.PACK_AB_MERGE_C R7, RZ, R2, RZ ;  /* 0x00000002ff07723e */ /* 0x001fc600048060ff */
[----:B------:R-:W-:Y:S01]  /*e2f0*/  @!P3 STG.E.U8 desc[UR22][R26.64+0xe0], R13 ;  /* 0x0000e00d1a00b986 */ /* 0x000fe2000c101116 */
[----:B-1----:R-:W-:-:S03]  /*e300*/  F2FP.SATFINITE.E5M2.F32.PACK_AB_MERGE_C R9, RZ, R3, RZ ;  /* 0x00000003ff09723e */ /* 0x002fc600048060ff */
[----:B------:R0:W-:Y:S01]  /*e310*/  @!P5 STG.E.U8 desc[UR22][R24.64+0xe8], R7 ;  /* 0x0000e8071800d986 */ /* 0x0001e2000c101116 */
[C---:B------:R-:W-:Y:S02]  /*e320*/  ISETP.LT.OR P3, PT, R34.reuse, 0xe9, !P0 ;  /* 0x000000e92200780c */ /* 0x040fe40004761670 */
[C---:B------:R-:W-:Y:S01]  /*e330*/  ISETP.LT.OR P4, PT, R34.reuse, 0xea, !P0 ;  /* 0x000000ea2200780c */ /* 0x040fe20004781670 */
[----:B------:R1:W-:Y:S01]  /*e340*/  @!P6 STG.E.U8 desc[UR22][R24.64+0xe9], R9 ;  /* 0x0000e9091800e986 */ /* 0x0003e2000c101116 */
[----:B------:R-:W-:Y:S01]  /*e350*/  ISETP.LT.OR P5, PT, R34, 0xf1, !P1 ;  /* 0x000000f12200780c */ /* 0x000fe20004fa1670 */
[----:B------:R-:W-:Y:S01]  /*e360*/  FMUL R2, R218, UR25 ;  /* 0x00000019da027c20 */ /* 0x000fe20008400000 */
[----:B------:R-:W-:Y:S02]  /*e370*/  ISETP.LT.OR P6, PT, R34, 0xf2, !P1 ;  /* 0x000000f22200780c */ /* 0x000fe40004fc1670 */
[----:B------:R-:W-:Y:S02]  /*e380*/  F2FP.SATFINITE.E5M2.F32.PACK_AB_MERGE_C R11, RZ, R0, RZ ;  /* 0x00000000ff0b723e */ /* 0x000fe400048060ff */
[----:B------:R-:W-:-:S03]  /*e390*/  F2FP.SATFINITE.E5M2.F32.PACK_AB_MERGE_C R5, RZ, R2, RZ ;  /* 0x00000002ff05723e */ /* 0x000fc600048060ff */
[----:B------:R-:W-:Y:S01]  /*e3a0*/  @!P3 STG.E.U8 desc[UR22][R26.64+0xe8], R11 ;  /* 0x0000e80b1a00b986 */ /* 0x000fe2000c101116 */
[----:B------:R-:W-:-:S03]  /*e3b0*/  ISETP.LT.OR P3, PT, R34, 0xf1, !P0 ;  /* 0x000000f12200780c */ /* 0x000fc60004761670 */
[----:B------:R-:W-:Y:S01]  /*e3c0*/  @!P4 STG.E.U8 desc[UR22][R26.64+0xe9], R5 ;  /* 0x0000e9051a00c986 */ /* 0x000fe2000c101116 */
[C---:B------:R-:W-:Y:S02]  /*e3d0*/  ISETP.LT.OR P4, PT, R34.reuse, 0xf9, !P1 ;  /* 0x000000f92200780c */ /* 0x040fe40004f81670 */
[----:B------:R-:W-:Y:S01]  /*e3e0*/  ISETP.LT.OR P1, PT, R34, 0xfa, !P1 ;  /* 0x000000fa2200780c */ /* 0x000fe20004f21670 */
[----:B------:R-:W-:-:S05]  /*e3f0*/  FMUL R0, R220, UR25 ;  /* 0x00000019dc007c20 */ /* 0x000fca0008400000 */
[----:B0-----:R-:W-:-:S05]  /*e400*/  F2FP.SATFINITE.E5M2.F32.PACK_AB_MERGE_C R7, RZ, R0, RZ ;  /* 0x00000000ff07723e */ /* 0x001fca00048060ff */
[----:B------:R0:W-:Y:S01]  /*e410*/  @!P5 STG.E.U8 desc[UR22][R24.64+0xf0], R7 ;  /* 0x0000f0071800d986 */ /* 0x0001e2000c101116 */
[----:B------:R-:W-:-:S05]  /*e420*/  FMUL R3, R221, UR25 ;  /* 0x00000019dd037c20 */ /* 0x000fca0008400000 */
[----:B-1----:R-:W-:Y:S02]  /*e430*/  F2FP.SATFINITE.E5M2.F32.PACK_AB_MERGE_C R9, RZ, R3, RZ ;  /* 0x00000003ff09723e */ /* 0x002fe400048060ff */
[----:B------:R-:W-:-:S03]  /*e440*/  ISETP.LT.OR P5, PT, R34, 0xf2, !P0 ;  /* 0x000000f22200780c */ /* 0x000fc600047a1670 */
[----:B------:R1:W-:Y:S01]  /*e450*/  @!P6 STG.E.U8 desc[UR22][R24.64+0xf1], R9 ;  /* 0x0000f1091800e986 */ /* 0x0003e2000c101116 */
[C---:B------:R-:W-:Y:S02]  /*e460*/  ISETP.LT.OR P6, PT, R34.reuse, 0xf9, !P0 ;  /* 0x000000f92200780c */ /* 0x040fe400047c1670 */
[----:B------:R-:W-:Y:S01]  /*e470*/  ISETP.LT.OR P0, PT, R34, 0xfa, !P0 ;  /* 0x000000fa2200780c */ /* 0x000fe20004701670 */
[----:B------:R-:W-:-:S05]  /*e480*/  FMUL R0, R223, UR25 ;  /* 0x00000019df007c20 */ /* 0x000fca0008400000 */
[----:B------:R-:W-:-:S05]  /*e490*/  F2FP.SATFINITE.E5M2.F32.PACK_AB_MERGE_C R13, RZ, R0, RZ ;  /* 0x00000000ff0d723e */ /* 0x000fca00048060ff */
[----:B------:R0:W-:Y:S01]  /*e4a0*/  @!P3 STG.E.U8 desc[UR22][R26.64+0xf0], R13 ;  /* 0x0000f00d1a00b986 */ /* 0x0001e2000c101116 */
[----:B---3--:R-:W-:Y:S01]  /*e4b0*/  FMUL R0, R222, UR25 ;  /* 0x00000019de007c20 */ /* 0x008fe20008400000 */
[----:B--2---:R-:W-:Y:S01]  /*e4c0*/  FMUL R2, R224, UR25 ;  /* 0x00000019e0027c20 */ /* 0x004fe20008400000 */
[----:B----4-:R-:W-:-:S03]  /*e4d0*/  FMUL R3, R225, UR25 ;  /* 0x00000019e1037c20 */ /* 0x010fc60008400000 */
[----:B0-----:R-:W-:Y:S01]  /*e4e0*/  F2FP.SATFINITE.E5M2.F32.PACK_AB_MERGE_C R7, RZ, R0, RZ ;  /* 0x00000000ff07723e */ /* 0x001fe200048060ff */
[----:B------:R-:W-:Y:S01]  /*e4f0*/  FMUL R4, R226, UR25 ;  /* 0x00000019e2047c20 */ /* 0x000fe20008400000 */
[----:B------:R-:W-:Y:S01]  /*e500*/  FMUL R5, R227, UR25 ;  /* 0x00000019e3057c20 */ /* 0x000fe20008400000 */
[----:B-1----:R-:W-:Y:S02]  /*e510*/  F2FP.SATFINITE.E5M2.F32.PACK_AB_MERGE_C R9, RZ, R2, RZ ;  /* 0x00000002ff09723e */ /* 0x002fe400048060ff */
[----:B------:R-:W-:Y:S02]  /*e520*/  F2FP.SATFINITE.E5M2.F32.PACK_AB_MERGE_C R3, RZ, R3, RZ ;  /* 0x00000003ff03723e */ /* 0x000fe400048060ff */
[----:B------:R-:W-:Y:S02]  /*e530*/  F2FP.SATFINITE.E5M2.F32.PACK_AB_MERGE_C R11, RZ, R4, RZ ;  /* 0x00000004ff0b723e */ /* 0x000fe400048060ff */
[----:B------:R-:W-:Y:S01]  /*e540*/  F2FP.SATFINITE.E5M2.F32.PACK_AB_MERGE_C R5, RZ, R5, RZ ;  /* 0x00000005ff05723e */ /* 0x000fe200048060ff */
[----:B------:R0:W-:Y:S04]  /*e550*/  @!P5 STG.E.U8 desc[UR22][R26.64+0xf1], R7 ;  /* 0x0000f1071a00d986 */ /* 0x0001e8000c101116 */
[----:B------:R0:W-:Y:S04]  /*e560*/  @!P4 STG.E.U8 desc[UR22][R24.64+0xf8], R9 ;  /* 0x0000f8091800c986 */ /* 0x0001e8000c101116 */
[----:B------:R0:W-:Y:S04]  /*e570*/  @!P1 STG.E.U8 desc[UR22][R24.64+0xf9], R3 ;  /* 0x0000f90318009986 */ /* 0x0001e8000c101116 */
[----:B------:R0:W-:Y:S04]  /*e580*/  @!P6 STG.E.U8 desc[UR22][R26.64+0xf8], R11 ;  /* 0x0000f80b1a00e986 */ /* 0x0001e8000c101116 */
[----:B------:R0:W-:Y:S02]  /*e590*/  @!P0 STG.E.U8 desc[UR22][R26.64+0xf9], R5 ;  /* 0x0000f9051a008986 */ /* 0x0001e4000c101116 */
.L_x_293:
[----:B------:R-:W-:Y:S05]  /*e5a0*/  BSYNC B0 ;  /* 0x0000000000007941 */ /* 0x000fea0003800000 */
.L_x_35:
[----:B------:R-:W2:Y:S01]  /*e5b0*/  LDL.LU R22, [R1+0x7c] ;  /* 0x00007c0001167983 */ /* 0x000ea20000300800 */
[----:B0-----:R-:W-:Y:S01]  /*e5c0*/  IMAD.U32 R3, RZ, RZ, UR18 ;  /* 0x00000012ff037e24 */ /* 0x001fe2000f8e00ff */
[----:B------:R-:W-:Y:S02]  /*e5d0*/  ULDC.64 UR6, c[0x0][0x650] ;  /* 0x0001940000067ab9 */ /* 0x000fe40000000a00 */
[----:B------:R-:W3:Y:S01]  /*e5e0*/  LDL.LU R19, [R1+0x80] ;  /* 0x0000800001137983 */ /* 0x000ee20000300800 */
[----:B-----5:R-:W-:Y:S01]  /*e5f0*/  IMAD.U32 R0, RZ, RZ, UR20 ;  /* 0x00000014ff007e24 */ /* 0x020fe2000f8e00ff */
[----:B------:R0:W-:Y:S01]  /*e600*/  SYNCS.ARRIVE.TRANS64.A1T0 RZ, [R3+UR29], RZ ;  /* 0x000000ff03ff79a7 */ /* 0x0001e2000810001d */
[----:B------:R-:W-:Y:S02]  /*e610*/  IMAD.U32 R2, RZ, RZ, UR20 ;  /* 0x00000014ff027e24 */ /* 0x000fe4000f8e00ff */
[----:B------:R-:W-:Y:S02]  /*e620*/  IMAD.MOV.U32 R4, RZ, RZ, -0x1 ;  /* 0xffffffffff047424 */ /* 0x000fe400078e00ff */
[----:B0-----:R-:W-:Y:S01]  /*e630*/  IMAD.U32 R3, RZ, RZ, UR15 ;  /* 0x0000000fff037e24 */ /* 0x001fe2000f8e00ff */
[----:B---3--:R-:W-:-:S02]  /*e640*/  LEA R19, P0, R0, R19, 0x1 ;  /* 0x0000001300137211 */ /* 0x008fc400078008ff */
[----:B------:R-:W-:Y:S02]  /*e650*/  PRMT R0, RZ, 0x7610, R0 ;  /* 0x00007610ff007816 */ /* 0x000fe40000000000 */
[----:B--2---:R-:W-:Y:S01]  /*e660*/  LEA.HI.X R22, R2, R22, R3, 0x1, P0 ;  /* 0x0000001602167211 */ /* 0x004fe200000f0c03 */
[----:B------:R-:W-:Y:S01]  /*e670*/  IMAD.MOV.U32 R2, RZ, RZ, -0x1 ;  /* 0xffffffffff027424 */ /* 0x000fe200078e00ff */
[----:B------:R0:W-:Y:S01]  /*e680*/  STL [R1+0x80], R19 ;  /* 0x0000801301007387 */ /* 0x0001e20000100800 */
[----:B------:R-:W-:Y:S01]  /*e690*/  IMAD.MOV.U32 R3, RZ, RZ, -0x1 ;  /* 0xffffffffff037424 */ /* 0x000fe200078e00ff */
[----:B------:R-:W-:Y:S02]  /*e6a0*/  ISETP.GE.U32.AND P0, PT, R19, UR6, PT ;  /* 0x0000000613007c0c */ /* 0x000fe4000bf06070 */
[----:B------:R0:W-:Y:S02]  /*e6b0*/  STL [R1+0x7c], R22 ;  /* 0x00007c1601007387 */ /* 0x0001e40000100800 */
[----:B------:R-:W-:-:S02]  /*e6c0*/  ISETP.GE.U32.AND.EX P0, PT, R22, UR7, PT, P0 ;  /* 0x0000000716007c0c */ /* 0x000fc4000bf06100 */
[----:B------:R0:W-:Y:S04]  /*e6d0*/  STL [R1+0x84], R4 ;  /* 0x0000840401007387 */ /* 0x0001e80000100800 */
[----:B------:R0:W-:Y:S04]  /*e6e0*/  STL [R1+0x78], R2 ;  /* 0x0000780201007387 */ /* 0x0001e80000100800 */
[----:B------:R0:W-:Y:S03]  /*e6f0*/  STL [R1+0x88], R3 ;  /* 0x0000880301007387 */ /* 0x0001e60000100800 */
[----:B------:R-:W-:Y:S05]  /*e700*/  @P0 BRA `(.L_x_294) ;  /* 0x0000000400740947 */ /* 0x000fea0003800000 */
[----:B------:R-:W2:Y:S01]  /*e710*/  S2R R14, SR_CTAID.X ;  /* 0x00000000000e7919 */ /* 0x000ea20000002500 */
[----:B------:R-:W3:Y:S01]  /*e720*/  LDC.64 R8, c[0x0][0x628] ;  /* 0x00018a00ff087b82 */ /* 0x000ee20000000a00 */
[----:B------:R-:W-:Y:S01]  /*e730*/  ULDC UR6, c[0x0][0x150] ;  /* 0x0000540000067ab9 */ /* 0x000fe20000000800 */
[----:B------:R-:W-:Y:S01]  /*e740*/  IMAD.MOV.U32 R6, RZ, RZ, R19 ;  /* 0x000000ffff067224 */ /* 0x000fe200078e0013 */
[----:B------:R-:W0:Y:S01]  /*e750*/  S2R R16, SR_CTAID.Y ;  /* 0x0000000000107919 */ /* 0x000e220000002600 */
[----:B------:R-:W-:-:S04]  /*e760*/  IMAD.MOV.U32 R7, RZ, RZ, R22 ;  /* 0x000000ffff077224 */ /* 0x000fc800078e0016 */
[----:B------:R-:W0:Y:S08]  /*e770*/  LDC R17, c[0x0][0x144] ;  /* 0x00005100ff117b82 */ /* 0x000e300000000800 */
[----:B------:R-:W0:Y:S08]  /*e780*/  LDC R10, c[0x0][0x630] ;  /* 0x00018c00ff0a7b82 */ /* 0x000e300000000800 */
[----:B------:R-:W0:Y:S01]  /*e790*/  LDC.64 R12, c[0x0][0x620] ;  /* 0x00018800ff0c7b82 */ /* 0x000e220000000a00 */
[----:B---3--:R-:W-:-:S04]  /*e7a0*/  ISETP.NE.U32.AND P0, PT, R8, RZ, PT ;  /* 0x000000ff0800720c */ /* 0x008fc80003f05070 */
[----:B------:R-:W-:Y:S02]  /*e7b0*/  ISETP.NE.AND.EX P0, PT, R9, RZ, PT, P0 ;  /* 0x000000ff0900720c */ /* 0x000fe40003f05300 */
[----:B--2---:R-:W-:-:S05]  /*e7c0*/  I2FP.F32.U32 R0, R14 ;  /* 0x0000000e00007245 */ /* 0x004fca0000201000 */
[----:B------:R-:W-:-:S04]  /*e7d0*/  FMUL R0, R0, UR6 ;  /* 0x0000000600007c20 */ /* 0x000fc80008400000 */
[----:B------:R2:W3:Y:S02]  /*e7e0*/  F2I.U32.TRUNC.NTZ R15, R0 ;  /* 0x00000000000f7305 */ /* 0x0004e4000020f000 */
[----:B------:R-:W-:Y:S05]  /*e7f0*/  @!P0 BRA `(.L_x_295) ;  /* 0x0000000000288947 */ /* 0x000fea0003800000 */
[----:B--2---:R-:W2:Y:S02]  /*e800*/  LDC R0, c[0x0][0x634] ;  /* 0x00018d00ff007b82 */ /* 0x004ea40000000800 */
[----:B--2---:R-:W-:-:S05]  /*e810*/  IADD3 R7, P0, R19, R0, RZ ;  /* 0x0000000013077210 */ /* 0x004fca0007f1e0ff */
[----:B------:R-:W-:-:S04]  /*e820*/  IMAD.X R11, RZ, RZ, R22, P0 ;  /* 0x000000ffff0b7224 */ /* 0x000fc800000e0616 */
[----:B0-----:R-:W-:-:S04]  /*e830*/  IMAD.WIDE.U32 R2, R11, R8, RZ ;  /* 0x000000080b027225 */ /* 0x001fc800078e00ff */
[----:B------:R-:W-:-:S04]  /*e840*/  IMAD.WIDE.U32 R4, P0, R7, R9, R2 ;  /* 0x0000000907047225 */ /* 0x000fc80007800002 */
[----:B------:R-:W-:-:S04]  /*e850*/  IMAD.WIDE.U32 R2, R7, R8, RZ ;  /* 0x0000000807027225 */ /* 0x000fc800078e00ff */
[----:B------:R-:W-:Y:S01]  /*e860*/  IMAD.X R7, RZ, RZ, RZ, P0 ;  /* 0x000000ffff077224 */ /* 0x000fe200000e06ff */
[----:B------:R-:W-:Y:S01]  /*e870*/  IADD3 RZ, P0, R3, R4, RZ ;  /* 0x0000000403ff7210 */ /* 0x000fe20007f1e0ff */
[----:B------:R-:W-:-:S04]  /*e880*/  IMAD.MOV.U32 R6, RZ, RZ, R5 ;  /* 0x000000ffff067224 */ /* 0x000fc800078e0005 */
[----:B------:R-:W-:-:S08]  /*e890*/  IMAD.WIDE.U32.X R6, R11, R9, R6, P0 ;  /* 0x000000090b067225 */ /* 0x000fd000000e0406 */
.L_x_295:
[-CC-:B0-----:R-:W-:Y:S01]  /*e8a0*/  SHF.R.U64 R11, R6, R10.reuse, R7.reuse ;  /* 0x0000000a060b7219 */ /* 0x181fe20000001207 */
[----:B------:R-:W0:Y:S01]  /*e8b0*/  LDC.64 R20, c[0x0][0x640] ;  /* 0x00019000ff147b82 */ /* 0x000e220000000a00 */
[----:B--2---:R-:W-:Y:S01]  /*e8c0*/  SHF.R.U32.HI R0, RZ, R10, R7 ;  /* 0x0000000aff007219 */ /* 0x004fe20000011607 */
[----:B------:R-:W-:Y:S01]  /*e8d0*/  IMAD.MOV.U32 R2, RZ, RZ, R19 ;  /* 0x000000ffff027224 */ /* 0x000fe200078e0013 */
[----:B------:R-:W-:Y:S01]  /*e8e0*/  IADD3 R5, P0, RZ, -R11, RZ ;  /* 0x8000000bff057210 */ /* 0x000fe20007f1e0ff */
[----:B---3--:R-:W-:Y:S01]  /*e8f0*/  IMAD.MOV R15, RZ, RZ, -R15 ;  /* 0x000000ffff0f7224 */ /* 0x008fe200078e0a0f */
[----:B------:R-:W-:Y:S01]  /*e900*/  ULDC UR6, c[0x0][0x154] ;  /* 0x0000550000067ab9 */ /* 0x000fe20000000800 */
[----:B------:R-:W-:Y:S02]  /*e910*/  IMAD.MOV.U32 R7, RZ, RZ, 0x1 ;  /* 0x00000001ff077424 */ /* 0x000fe400078e00ff */
[----:B------:R-:W2:Y:S01]  /*e920*/  LDC R4, c[0x0][0x618] ;  /* 0x00018600ff047b82 */ /* 0x000ea20000000800 */
[----:B------:R-:W-:-:S02]  /*e930*/  IMAD.X R3, RZ, RZ, ~R0, P0 ;  /* 0x000000ffff037224 */ /* 0x000fc400000e0e00 */
[----:B------:R-:W-:Y:S02]  /*e940*/  IMAD R17, R17, R15, R14 ;  /* 0x0000000f11117224 */ /* 0x000fe400078e020e */
[-C--:B------:R-:W-:Y:S02]  /*e950*/  IMAD R0, R3, R12.reuse, RZ ;  /* 0x0000000c03007224 */ /* 0x080fe400078e02ff */
[----:B------:R-:W-:Y:S01]  /*e960*/  IMAD.MOV.U32 R3, RZ, RZ, R22 ;  /* 0x000000ffff037224 */ /* 0x000fe200078e0016 */
[----:B------:R-:W3:Y:S01]  /*e970*/  LDC R6, c[0x0][0x608] ;  /* 0x00018200ff067b82 */ /* 0x000ee20000000800 */
[----:B------:R-:W-:-:S04]  /*e980*/  IMAD.WIDE.U32 R2, R5, R12, R2 ;  /* 0x0000000c05027225 */ /* 0x000fc800078e0002 */
[----:B------:R-:W-:-:S03]  /*e990*/  IMAD R5, R5, R13, R0 ;  /* 0x0000000d05057224 */ /* 0x000fc600078e0200 */
[----:B------:R-:W5:Y:S01]  /*e9a0*/  LDC R18, c[0x0][0x658] ;  /* 0x00019600ff127b82 */ /* 0x000f620000000800 */
[----:B------:R-:W-:Y:S01]  /*e9b0*/  I2FP.F32.U32 R0, R16 ;  /* 0x0000001000007245 */ /* 0x000fe20000201000 */
[----:B------:R-:W-:Y:S01]  /*e9c0*/  IMAD.IADD R3, R3, 0x1, R5 ;  /* 0x0000000103037824 */ /* 0x000fe200078e0205 */
[----:B0-----:R-:W-:Y:S01]  /*e9d0*/  ISETP.NE.U32.AND P0, PT, R20, RZ, PT ;  /* 0x000000ff1400720c */ /* 0x001fe20003f05070 */
[----:B------:R-:W-:Y:S02]  /*e9e0*/  IMAD.MOV.U32 R5, RZ, RZ, -0x1 ;  /* 0xffffffffff057424 */ /* 0x000fe400078e00ff */
[----:B------:R-:W-:Y:S02]  /*e9f0*/  FMUL R0, R0, UR6 ;  /* 0x0000000600007c20 */ /* 0x000fe40008400000 */
[----:B------:R-:W0:Y:S01]  /*ea00*/  LDC R15, c[0x0][0x148] ;  /* 0x00005200ff0f7b82 */ /* 0x000e220000000800 */
[----:B--2---:R-:W-:Y:S01]  /*ea10*/  SHF.R.U64 R10, R2, R4, R3 ;  /* 0x00000004020a7219 */ /* 0x004fe20000001203 */
[----:B------:R2:W0:Y:S01]  /*ea20*/  F2I.U32.TRUNC.NTZ R13, R0 ;  /* 0x00000000000d7305 */ /* 0x000422000020f000 */
[----:B------:R-:W-:-:S02]  /*ea30*/  ISETP.NE.AND.EX P0, PT, R21, RZ, PT, P0 ;  /* 0x000000ff1500720c */ /* 0x000fc40003f05300 */
[----:B------:R-:W-:-:S03]  /*ea40*/  SHF.R.U32.HI R3, RZ, R4, R3 ;  /* 0x00000004ff037219 */ /* 0x000fc60000011603 */
[----:B------:R-:W0:Y:S01]  /*ea50*/  LDC R14, c[0x0][0x600] ;  /* 0x00018000ff0e7b82 */ /* 0x000e220000000800 */
[-CC-:B---3--:R-:W-:Y:S02]  /*ea60*/  SHF.R.U64 R8, R10, R6.reuse, R3.reuse ;  /* 0x000000060a087219 */ /* 0x188fe40000001203 */
[----:B------:R-:W-:-:S05]  /*ea70*/  SHF.R.U32.HI R3, RZ, R6, R3 ;  /* 0x00000006ff037219 */ /* 0x000fca0000011603 */
[----:B------:R-:W3:Y:S01]  /*ea80*/  LDC R22, c[0x0][0x648] ;  /* 0x00019200ff167b82 */ /* 0x000ee20000000800 */
[-CC-:B-----5:R-:W-:Y:S02]  /*ea90*/  SHF.R.U64 R12, R8, R18.reuse, R3.reuse ;  /* 0x00000012080c7219 */ /* 0x1a0fe40000001203 */
[-C--:B------:R-:W-:Y:S02]  /*eaa0*/  SHF.L.U32 R5, R5, R18.reuse, RZ ;  /* 0x0000001205057219 */ /* 0x080fe400000006ff */
[-C--:B------:R-:W-:Y:S01]  /*eab0*/  SHF.R.U32.HI R3, RZ, R18.reuse, R3 ;  /* 0x00000012ff037219 */ /* 0x080fe20000011603 */
[----:B------:R-:W-:Y:S01]  /*eac0*/  IMAD.MOV.U32 R2, RZ, RZ, R12 ;  /* 0x000000ffff027224 */ /* 0x000fe200078e000c */
[----:B------:R-:W-:Y:S01]  /*ead0*/  SHF.L.U32 R18, R7, R18, RZ ;  /* 0x0000001207127219 */ /* 0x000fe200000006ff */
[----:B------:R-:W0:Y:S01]  /*eae0*/  LDC R23, c[0x0][0x638] ;  /* 0x00018e00ff177b82 */ /* 0x000e220000000800 */
[----:B------:R-:W-:-:S07]  /*eaf0*/  LOP3.LUT R19, RZ, R5, RZ, 0x33, !PT ;  /* 0x00000005ff137212 */ /* 0x000fce00078e33ff */
[----:B------:R-:W0:Y:S01]  /*eb00*/  LDC R24, c[0x0][0x610] ;  /* 0x00018400ff187b82 */ /* 0x000e220000000800 */
[----:B--2---:R-:W-:Y:S05]  /*eb10*/  @!P0 BRA `(.L_x_296) ;  /* 0x0000000000288947 */ /* 0x004fea0003800000 */
        /* <DEDUP_REMOVED lines=10> */
.L_x_296:
[----:B---3--:R-:W-:Y:S01]  /*ebc0*/  SHF.R.U64 R0, R2, R22, R3 ;  /* 0x0000001602007219 */ /* 0x008fe20000001203 */
[----:B0-----:R-:W-:Y:S01]  /*ebd0*/  VIADD R7, R14, 0xffffffff ;  /* 0xffffffff0e077836 */ /* 0x001fe20000000000 */
[----:B------:R-:W-:Y:S01]  /*ebe0*/  LOP3.LUT R5, R8, R19, RZ, 0xc0, !PT ;  /* 0x0000001308057212 */ /* 0x000fe200078ec0ff */
[----:B------:R-:W-:Y:S02]  /*ebf0*/  IMAD.MOV R13, RZ, RZ, -R13 ;  /* 0x000000ffff0d7224 */ /* 0x000fe400078e0a0d */
[----:B------:R-:W-:Y:S02]  /*ec00*/  IMAD.MOV R3, RZ, RZ, -R0 ;  /* 0x000000ffff037224 */ /* 0x000fe400078e0a00 */
[----:B------:R-:W-:Y:S01]  /*ec10*/  IMAD R2, R18, R0, R5 ;  /* 0x0000000012027224 */ /* 0x000fe200078e0205 */
[----:B------:R-:W-:Y:S01]  /*ec20*/  LOP3.LUT R5, R10, R7, RZ, 0xc0, !PT ;  /* 0x000000070a057212 */ /* 0x000fe200078ec0ff */
[----:B------:R-:W-:Y:S02]  /*ec30*/  @P2 IMAD R17, R15, R13, R16 ;  /* 0x0000000d0f112224 */ /* 0x000fe400078e0210 */
[----:B------:R-:W-:-:S02]  /*ec40*/  IMAD R0, R3, R23, R12 ;  /* 0x0000001703007224 */ /* 0x000fc400078e020c */
[----:B------:R-:W-:Y:S02]  /*ec50*/  IMAD.MOV.U32 R4, RZ, RZ, 0x1 ;  /* 0x00000001ff047424 */ /* 0x000fe400078e00ff */
[----:B------:R-:W-:Y:S02]  /*ec60*/  IMAD R2, R2, R24, R17 ;  /* 0x0000001802027224 */ /* 0x000fe400078e0211 */
[----:B------:R-:W-:Y:S01]  /*ec70*/  IMAD R3, R0, R14, R5 ;  /* 0x0000000e00037224 */ /* 0x000fe200078e0205 */
[----:B------:R-:W-:-:S04]  /*ec80*/  PRMT R0, R4, 0x7610, R0 ;  /* 0x0000761004007816 */ /* 0x000fc80000000000 */
[----:B------:R-:W-:Y:S02]  /*ec90*/  SEL R4, R3, R2, !P2 ;  /* 0x0000000203047207 */ /* 0x000fe40005000000 */
[----:B------:R-:W-:-:S03]  /*eca0*/  SEL R2, R2, R3, !P2 ;  /* 0x0000000302027207 */ /* 0x000fc60005000000 */
[----:B------:R2:W-:Y:S04]  /*ecb0*/  STL [R1+0x88], R4 ;  /* 0x0000880401007387 */ /* 0x0005e80000100800 */
[----:B------:R2:W-:Y:S04]  /*ecc0*/  STL [R1+0x78], R11 ;  /* 0x0000780b01007387 */ /* 0x0005e80000100800 */
[----:B------:R2:W-:Y:S02]  /*ecd0*/  STL [R1+0x84], R2 ;  /* 0x0000840201007387 */ /* 0x0005e40000100800 */
.L_x_294:
[----:B------:R-:W-:Y:S01]  /*ece0*/  LOP3.LUT P0, RZ, R0, 0xff, RZ, 0xc0, !PT ;  /* 0x000000ff00ff7812 */ /* 0x000fe2000780c0ff */
[----:B------:R-:W-:-:S12]  /*ecf0*/  ULOP3.LUT UR30, UR30, 0x1, URZ, 0x3c, !UPT ;  /* 0x000000011e1e7892 */ /* 0x000fd8000f8e3c3f */
[----:B------:R-:W-:Y:S05]  /*ed00*/  @P0 BRA `(.L_x_297) ;  /* 0xffffff2800100947 */ /* 0x000fea000383ffff */
[----:B------:R-:W-:Y:S05]  /*ed10*/  EXIT ;  /* 0x000000000000794d */ /* 0x000fea0003800000 */
.L_x_13:
[----:B------:R-:W-:-:S08]  /*ed20*/  ISETP.NE.AND P0, PT, RZ, UR6, PT ;  /* 0x00000006ff007c0c */ /* 0x000fd0000bf05270 */
[----:B0123--:R-:W0:-:S00]  /*ed30*/  USETMAXREG.DEALLOC.CTAPOOL 0x28 ;  /* 0x00000028000079c8 */ /* 0x00fe0000080e0500 */
[----:B------:R-:W-:Y:S05]  /*ed40*/  @P0 EXIT ;  /* 0x000000000000094d */ /* 0x000fea0003800000 */
[----:B0-----:R-:W-:Y:S01]  /*ed50*/  LOP3.LUT P0, RZ, R0, 0xff, RZ, 0xc0, !PT ;  /* 0x000000ff00ff7812 */ /* 0x001fe2000780c0ff */
[----:B------:R-:W-:Y:S02]  /*ed60*/  IMAD.MOV.U32 R0, RZ, RZ, 0x1 ;  /* 0x00000001ff007424 */ /* 0x000fe400078e00ff */
[----:B------:R-:W-:-:S10]  /*ed70*/  IMAD.MOV.U32 R8, RZ, RZ, RZ ;  /* 0x000000ffff087224 */ /* 0x000fd400078e00ff */
[----:B------:R-:W-:Y:S05]  /*ed80*/  @!P0 BRA `(.L_x_298) ;  /* 0x0000000c00408947 */ /* 0x000fea0003800000 */
[----:B------:R-:W-:Y:S01]  /*ed90*/  LOP3.LUT P0, RZ, R2, 0x1f, RZ, 0xc0, !PT ;  /* 0x0000001f02ff7812 */ /* 0x000fe2000780c0ff */
[----:B------:R-:W-:Y:S01]  /*eda0*/  ULDC UR5, c[0x0][0x658] ;  /* 0x0001960000057ab9 */ /* 0x000fe20000000800 */
[----:B------:R-:W-:Y:S01]  /*edb0*/  UMOV UR6, 0xffffffff ;  /* 0xffffffff00067882 */ /* 0x000fe20000000000 */
[----:B------:R-:W-:Y:S01]  /*edc0*/  BSSY B0, `(.L_x_298) ;  /* 0x00000cc000007945 */ /* 0x000fe20003800000 */
[----:B------:R-:W-:Y:S01]  /*edd0*/  USHF.L.U32 UR6, UR6, UR5, URZ ;  /* 0x0000000506067299 */ /* 0x000fe2000800063f */
[C---:B------:R-:W-:Y:S01]  /*ede0*/  ISETP.NE.AND P3, PT, R3.reuse, RZ, PT ;  /* 0x000000ff0300720c */ /* 0x040fe20003f65270 */
[----:B------:R-:W-:Y:S01]  /*edf0*/  IMAD.MOV.U32 R9, RZ, RZ, 0x1 ;  /* 0x00000001ff097424 */ /* 0x000fe200078e00ff */
[----:B------:R-:W-:Y:S01]  /*ee00*/  ISETP.NE.OR P0, PT, R3, RZ, !P0 ;  /* 0x000000ff0300720c */ /* 0x000fe20004705670 */
[----:B------:R-:W-:Y:S01]  /*ee10*/  IMAD.MOV.U32 R0, RZ, RZ, 0x1 ;  /* 0x00000001ff007424 */ /* 0x000fe200078e00ff */
[----:B------:R-:W-:Y:S01]  /*ee20*/  ULDC UR4, c[0x0][0x600] ;  /* 0x0001800000047ab9 */ /* 0x000fe20000000800 */
[----:B------:R-:W-:Y:S01]  /*ee30*/  IMAD.MOV.U32 R8, RZ, RZ, RZ ;  /* 0x000000ffff087224 */ /* 0x000fe200078e00ff */
[----:B------:R-:W-:Y:S01]  /*ee40*/  UMOV UR7, 0x1 ;  /* 0x0000000100077882 */ /* 0x000fe20000000000 */
[----:B------:R-:W-:-:S02]  /*ee50*/  UIADD3 UR26, UR14, 0x1, URZ ;  /* 0x000000010e1a7890 */ /* 0x000fc4000fffe03f */
[----:B------:R-:W-:Y:S02]  /*ee60*/  ULOP3.LUT UR27, UR13, 0x2, URZ, 0xfc, !UPT ;  /* 0x000000020d1b7892 */ /* 0x000fe4000f8efc3f */
[----:B------:R-:W-:Y:S02]  /*ee70*/  UIADD3 UR18, UR4, -0x1, URZ ;  /* 0xffffffff04127890 */ /* 0x000fe4000fffe03f */
[----:B------:R-:W-:Y:S02]  /*ee80*/  USHF.L.U32 UR22, UR7, UR5, URZ ;  /* 0x0000000507167299 */ /* 0x000fe4000800063f */
[----:B------:R-:W-:Y:S01]  /*ee90*/  ULOP3.LUT UR19, URZ, UR6, URZ, 0x33, !UPT ;  /* 0x000000063f137292 */ /* 0x000fe2000f8e333f */
[----:B------:R-:W-:-:S11]  /*eea0*/  ULDC.64 UR24, c[0x0][0x198] ;  /* 0x0000660000187ab9 */ /* 0x000fd60000000a00 */
.L_x_310:
[----:B------:R-:W-:-:S03]  /*eeb0*/  UMOV UR4, 0xffffffff ;  /* 0xffffffff00047882 */ /* 0x000fc60000000000 */
[----:B01----:R-:W-:Y:S05]  /*eec0*/  BRA.DIV UR4, `(.L_x_299) ;  /* 0x0000001204407947 */ /* 0x003fea000b800000 */
[----:B------:R-:W-:-:S13]  /*eed0*/  ELECT P1, URZ, PT ;  /* 0x00000000003f782f */ /* 0x000fda0003820000 */
.L_x_324:
[----:B------:R-:W0:Y:S01]  /*eee0*/  LDC R2, c[0x0][0x28c] ;  /* 0x0000a300ff027b82 */ /* 0x000e220000000800 */
[----:B------:R-:W-:Y:S01]  /*eef0*/  BSSY B1, `(.L_x_300) ;  /* 0x000003b000017945 */ /* 0x000fe20003800000 */
[----:B0-----:R-:W-:-:S13]  /*ef00*/  ISETP.LT.OR P1, PT, R2, 0x1, !P1 ;  /* 0x000000010200780c */ /* 0x001fda0004f21670 */
[----:B------:R-:W-:Y:S05]  /*ef10*/  @P1 BRA `(.L_x_301) ;  /* 0x0000000000e01947 */ /* 0x000fea0003800000 */
[----:B------:R-:W2:Y:S04]  /*ef20*/  LDL.LU R4, [R1+0x88] ;  /* 0x0000880001047983 */ /* 0x000ea80000300800 */
[----:B------:R-:W3:Y:S01]  /*ef30*/  LDL.LU R3, [R1+0x84] ;  /* 0x0000840001037983 */ /* 0x000ee20000300800 */
[----:B------:R-:W-:Y:S02]  /*ef40*/  IMAD.MOV.U32 R12, RZ, RZ, RZ ;  /* 0x000000ffff0c7224 */ /* 0x000fe400078e00ff */
[----:B------:R-:W-:Y:S02]  /*ef50*/  IMAD.U32 R13, RZ, RZ, UR26 ;  /* 0x0000001aff0d7e24 */ /* 0x000fe4000f8e00ff */
[----:B------:R-:W-:Y:S02]  /*ef60*/  IMAD.MOV.U32 R2, RZ, RZ, R0 ;  /* 0x000000ffff027224 */ /* 0x000fe400078e0000 */
[----:B--2---:R-:W-:-:S02]  /*ef70*/  IMAD.SHL.U32 R6, R4, 0x100, RZ ;  /* 0x0000010004067824 */ /* 0x004fc400078e00ff */
[----:B---3--:R-:W-:Y:S02]  /*ef80*/  IMAD.SHL.U32 R7, R3, 0x40, RZ ;  /* 0x0000004003077824 */ /* 0x008fe400078e00ff */
[----:B------:R-:W-:-:S07]  /*ef90*/  IMAD.MOV.U32 R3, RZ, RZ, R8 ;  /* 0x000000ffff037224 */ /* 0x000fce00078e0008 */
.L_x_305:
[----:B------:R-:W0:Y:S01]  /*efa0*/  S2R R5, SR_CgaCtaId ;  /* 0x0000000000057919 */ /* 0x000e220000008800 */
[----:B------:R-:W-:-:S04]  /*efb0*/  MOV R4, 0x400 ;  /* 0x0000040000047802 */ /* 0x000fc80000000f00 */
[----:B0-----:R-:W-:Y:S02]  /*efc0*/  LEA R10, R5, R4, 0x18 ;  /* 0x00000004050a7211 */ /* 0x001fe400078ec0ff */
[----:B------:R-:W-:Y:S01]  /*efd0*/  SHF.L.U32 R4, R2, 0x1f, RZ ;  /* 0x0000001f02047819 */ /* 0x000fe200000006ff */
[----:B------:R-:W0:Y:S02]  /*efe0*/  @!P3 LDC R5, c[0x0][0x500] ;  /* 0x00014000ff05bb82 */ /* 0x000e240000000800 */
[----:B------:R-:W-:-:S04]  /*eff0*/  IMAD R11, R3, 0x8, R10 ;  /* 0x00000008030b7824 */ /* 0x000fc800078e020a */
[----:B------:R-:W1:Y:S02]  /*f000*/  SYNCS.PHASECHK.TRANS64.TRYWAIT P1, [R11+URZ+0x28], R4 ;  /* 0x000028040b0075a7 */ /* 0x000e64000802017f */
[----:B-1----:R-:W-:Y:S05]  /*f010*/  @!P1 BRA `(.L_x_302) ;  /* 0x00000010000c9947 */ /* 0x002fea0003800000 */
.L_x_325:
[----:B------:R-:W-:Y:S01]  /*f020*/  UPRMT UR4, UR27, 0x9910, URZ ;  /* 0x000099101b047896 */ /* 0x000fe2000800003f */
[----:B0-----:R0:W-:Y:S03]  /*f030*/  @!P3 SYNCS.ARRIVE.TRANS64 RZ, [R11+URZ], R5 ;  /* 0x000000050bffb9a7 */ /* 0x0011e6000800003f */
[----:B------:R-:W-:-:S06]  /*f040*/  UISETP.NE.AND UP0, UPT, UR4, 0x2, UPT ;  /* 0x000000020400788c */ /* 0x000fcc000bf05270 */
[----:B------:R-:W-:-:S13]  /*f050*/  PLOP3.LUT P1, PT, PT, PT, UP0, 0x80, 0x0 ;  /* 0x000000000000781c */ /* 0x000fda0003f2f008 */
[----:B0-----:R-:W-:Y:S05]  /*f060*/  @P1 BRA `(.L_x_303) ;  /* 0x0000000000041947 */ /* 0x001fea0003800000 */
[----:B------:R-:W-:Y:S01]  /*f070*/  BPT.TRAP 0x1 ;  /* 0x000000040000795c */ /* 0x000fe20000300000 */
.L_x_303:
[----:B------:R-:W-:Y:S05]  /*f080*/  @P0 BRA `(.L_x_304) ;  /* 0x0000000000040947 */ /* 0x000fea0003800000 */
[----:B------:R-:W-:Y:S01]  /*f090*/  BPT.TRAP 0x1 ;  /* 0x000000040000795c */ /* 0x000fe20000300000 */
.L_x_304:
[----:B------:R-:W2:Y:S01]  /*f0a0*/  LDL R5, [R1+0x78] ;  /* 0x0000780001057983 */ /* 0x000ea20000100800 */
[--C-:B-1----:R-:W-:Y:S01]  /*f0b0*/  IMAD R4, R3, 0x800, R10.reuse ;  /* 0x0000080003047824 */ /* 0x102fe200078e020a */
[----:B------:R-:W-:Y:S01]  /*f0c0*/  R2UR UR9, R11 ;  /* 0x000000000b0972ca */ /* 0x000fe200000e0000 */
[----:B------:R-:W-:Y:S01]  /*f0d0*/  IMAD R10, R3, 0x2000, R10 ;  /* 0x00002000030a7824 */ /* 0x000fe200078e020a */
[----:B------:R-:W-:Y:S01]  /*f0e0*/  UIADD3 UR4, UP0, UR24, 0xf0, URZ ;  /* 0x000000f018047890 */ /* 0x000fe2000ff1e03f */
[----:B------:R-:W-:Y:S01]  /*f0f0*/  VIADD R13, R13, 0xffffffff ;  /* 0xffffffff0d0d7836 */ /* 0x000fe20000000000 */
[----:B------:R-:W-:Y:S01]  /*f100*/  R2UR UR5, R4 ;  /* 0x00000000040572ca */ /* 0x000fe200000e0000 */
[----:B------:R-:W-:Y:S01]  /*f110*/  UIADD3 UR28, UP1, UR24, 0x1f0, URZ ;  /* 0x000001f0181c7890 */ /* 0x000fe2000ff3e03f */
[----:B------:R-:W-:Y:S01]  /*f120*/  R2UR UR8, R10 ;  /* 0x000000000a0872ca */ /* 0x000fe200000e0000 */
[----:B------:R-:W-:Y:S01]  /*f130*/  VIADD R3, R3, 0x1 ;  /* 0x0000000103037836 */ /* 0x000fe20000000000 */
[----:B------:R-:W-:Y:S01]  /*f140*/  R2UR UR11, R7 ;  /* 0x00000000070b72ca */ /* 0x000fe200000e0000 */
[----:B------:R-:W-:Y:S01]  /*f150*/  UIADD3.X UR29, URZ, UR25, URZ, UP1, !UPT ;  /* 0x000000193f1d7290 */ /* 0x000fe20008ffe43f */
[----:B------:R-:W-:Y:S01]  /*f160*/  R2UR UR10, R12 ;  /* 0x000000000c0a72ca */ /* 0x000fe200000e0000 */
[----:B------:R-:W-:Y:S01]  /*f170*/  UMOV UR6, 0x0 ;  /* 0x0000000000067882 */ /* 0x000fe20000000000 */
[----:B------:R-:W-:Y:S01]  /*f180*/  R2UR UR23, R6 ;  /* 0x00000000061772ca */ /* 0x000fe200000e0000 */
[----:B------:R-:W-:Y:S01]  /*f190*/  UMOV UR7, 0x10000000 ;  /* 0x1000000000077882 */ /* 0x000fe20000000000 */
[----:B------:R-:W-:Y:S01]  /*f1a0*/  ISETP.GT.AND P4, PT, R13, 0x1, PT ;  /* 0x000000010d00780c */ /* 0x000fe20003f84270 */
[----:B------:R-:W-:Y:S01]  /*f1b0*/  VIADD R12, R12, 0x20 ;  /* 0x000000200c0c7836 */ /* 0x000fe20000000000 */
[----:B------:R-:W-:Y:S01]  /*f1c0*/  ISETP.NE.AND P1, PT, R3, 0x5, PT ;  /* 0x000000050300780c */ /* 0x000fe20003f25270 */
[----:B------:R-:W-:-:S02]  /*f1d0*/  UIADD3 UR16, UR5, 0x180, URZ ;  /* 0x0000018005107890 */ /* 0x000fc4000fffe03f */
[----:B------:R-:W-:Y:S01]  /*f1e0*/  UIADD3.X UR5, URZ, UR25, URZ, UP0, !UPT ;  /* 0x000000193f057290 */ /* 0x000fe200087fe43f */
[----:B------:R-:W-:Y:S01]  /*f1f0*/  SEL R3, R3, RZ, P1 ;  /* 0x000000ff03037207 */ /* 0x000fe20000800000 */
[----:B------:R-:W-:-:S03]  /*f200*/  UIADD3 UR17, UR8, 0x2980, URZ ;  /* 0x0000298008117890 */ /* 0x000fc6000fffe03f */
[----:B------:R-:W-:Y:S01]  /*f210*/  UMOV UR8, UR16 ;  /* 0x0000001000087c82 */ /* 0x000fe20008000000 */
[----:B--2---:R-:W-:Y:S02]  /*f220*/  R2UR UR12, R5 ;  /* 0x00000000050c72ca */ /* 0x004fe400000e0000 */
[----:B------:R-:W-:-:S04]  /*f230*/  SEL R5, RZ, 0x1, P1 ;  /* 0x00000001ff057807 */ /* 0x000fc80000800000 */
[----:B------:R-:W-:-:S07]  /*f240*/  LOP3.LUT R2, R2, R5, RZ, 0x3c, !PT ;  /* 0x0000000502027212 */ /* 0x000fce00078e3cff */
[----:B------:R0:W-:Y:S02]  /*f250*/  UTMALDG.3D [UR8], [UR4], desc[UR6] ;  /* 0x00000608040075b4 */ /* 0x0001e40008011000 */
[----:B0-----:R-:W-:Y:S01]  /*f260*/  UMOV UR8, UR17 ;  /* 0x0000001100087c82 */ /* 0x001fe20008000000 */
[----:B------:R-:W-:Y:S02]  /*f270*/  UMOV UR11, UR23 ;  /* 0x00000017000b7c82 */ /* 0x000fe40008000000 */
[----:B------:R0:W-:Y:S02]  /*f280*/  UTMALDG.3D [UR8], [UR28], desc[UR6] ;  /* 0x000006081c0075b4 */ /* 0x0001e40008011000 */
[----:B0-----:R-:W-:Y:S05]  /*f290*/  @P4 BRA `(.L_x_305) ;  /* 0xfffffffc00404947 */ /* 0x001fea000383ffff */
.L_x_301:
[----:B------:R-:W-:Y:S05]  /*f2a0*/  BSYNC B1 ;  /* 0x0000000000017941 */ /* 0x000fea0003800000 */
.L_x_300:
[----:B------:R-:W2:Y:S01]  /*f2b0*/  LDL.LU R15, [R1+0x7c] ;  /* 0x00007c00010f7983 */ /* 0x000ea20000300800 */
[----:B------:R-:W-:Y:S01]  /*f2c0*/  LOP3.LUT P5, RZ, R9, 0xff, RZ, 0xc0, !PT ;  /* 0x000000ff09ff7812 */ /* 0x000fe200078ac0ff */
[----:B------:R-:W-:Y:S01]  /*f2d0*/  VIADD R8, R8, UR14 ;  /* 0x0000000e08087c36 */ /* 0x000fe20008000000 */
[----:B------:R-:W-:Y:S01]  /*f2e0*/  UISETP.GE.U32.AND UP0, UPT, UR14, 0x5, UPT ;  /* 0x000000050e00788c */ /* 0x000fe2000bf06070 */
[----:B------:R-:W3:Y:S01]  /*f2f0*/  LDL.LU R14, [R1+0x80] ;  /* 0x00008000010e7983 */ /* 0x000ee20000300800 */
[----:B------:R-:W-:Y:S01]  /*f300*/  IMAD.U32 R5, RZ, RZ, UR14 ;  /* 0x0000000eff057e24 */ /* 0x000fe2000f8e00ff */
[----:B------:R-:W-:Y:S01]  /*f310*/  ULDC.64 UR4, c[0x0][0x650] ;  /* 0x0001940000047ab9 */ /* 0x000fe20000000a00 */
[----:B------:R-:W-:Y:S01]  /*f320*/  ISETP.GT.U32.AND P1, PT, R8, 0x4, PT ;  /* 0x000000040800780c */ /* 0x000fe20003f24070 */
[----:B------:R-:W-:Y:S01]  /*f330*/  BSSY B1, `(.L_x_306) ;  /* 0x0000072000017945 */ /* 0x000fe20003800000 */
[----:B------:R-:W-:Y:S02]  /*f340*/  PLOP3.LUT P4, PT, PT, PT, UP0, 0x80, 0x0 ;  /* 0x000000000000781c */ /* 0x000fe40003f8f008 */
[----:B------:R-:W-:-:S02]  /*f350*/  ISETP.LT.U32.AND P1, PT, R5, 0x5, P1 ;  /* 0x000000050500780c */ /* 0x000fc40000f21070 */
[----:B------:R-:W-:Y:S01]  /*f360*/  PRMT R9, RZ, 0x7610, R9 ;  /* 0x00007610ff097816 */ /* 0x000fe20000000009 */
[----:B------:R-:W0:Y:S01]  /*f370*/  @P5 S2R R3, SR_CgaCtaId ;  /* 0x0000000000035919 */ /* 0x000e220000008800 */
[----:B------:R-:W-:-:S04]  /*f380*/  @P5 MOV R2, 0x400 ;  /* 0x0000040000025802 */ /* 0x000fc80000000f00 */
[----:B0-----:R-:W-:Y:S01]  /*f390*/  @P5 LEA R4, R3, R2, 0x18 ;  /* 0x0000000203045211 */ /* 0x001fe200078ec0ff */
[----:B------:R-:W-:-:S03]  /*f3a0*/  IMAD.WIDE.U32 R2, R8, -0x33333333, RZ ;  /* 0xcccccccd08027825 */ /* 0x000fc600078e00ff */
[----:B------:R0:W-:Y:S02]  /*f3b0*/  @P5 SYNCS.ARRIVE.TRANS64.A1T0 RZ, [R4+URZ+0x88], RZ ;  /* 0x000088ff04ff59a7 */ /* 0x0001e4000810003f */
[----:B------:R-:W-:Y:S02]  /*f3c0*/  SHF.R.U32.HI R5, RZ, 0x2, R3 ;  /* 0x00000002ff057819 */ /* 0x000fe40000011603 */
[----:B------:R-:W-:Y:S02]  /*f3d0*/  SEL R3, RZ, 0x1, !P1 ;  /* 0x00000001ff037807 */ /* 0x000fe40004800000 */
[----:B------:R-:W-:Y:S01]  /*f3e0*/  PRMT R2, RZ, 0x7610, R2 ;  /* 0x00007610ff027816 */ /* 0x000fe20000000002 */
[----:B------:R-:W-:Y:S01]  /*f3f0*/  IMAD R8, R5, -0x5, R8 ;  /* 0xfffffffb05087824 */ /* 0x000fe200078e0208 */
[----:B------:R-:W-:Y:S01]  /*f400*/  LOP3.LUT R0, R0, R3, RZ, 0x3c, !PT ;  /* 0x0000000300007212 */ /* 0x000fe200078e3cff */
[----:B0-----:R-:W-:Y:S02]  /*f410*/  IMAD.MOV.U32 R4, RZ, RZ, -0x1 ;  /* 0xffffffffff047424 */ /* 0x001fe400078e00ff */
[----:B------:R-:W-:Y:S01]  /*f420*/  IMAD.MOV.U32 R3, RZ, RZ, -0x1 ;  /* 0xffffffffff037424 */ /* 0x000fe200078e00ff */
[----:B------:R-:W-:Y:S01]  /*f430*/  @P4 LOP3.LUT R0, R0, 0x1, R5, 0x78, !PT ;  /* 0x0000000100004812 */ /* 0x000fe200078e7805 */
[----:B------:R-:W-:Y:S01]  /*f440*/  IMAD.MOV.U32 R5, RZ, RZ, -0x1 ;  /* 0xffffffffff057424 */ /* 0x000fe200078e00ff */
[----:B---3--:R-:W-:-:S04]  /*f450*/  IADD3 R14, P5, R14, UR20, RZ ;  /* 0x000000140e0e7c10 */ /* 0x008fc8000ffbe0ff */
[----:B--2---:R-:W-:Y:S01]  /*f460*/  IADD3.X R15, R15, UR15, RZ, P5, !PT ;  /* 0x0000000f0f0f7c10 */ /* 0x004fe2000affe4ff */
[----:B------:R0:W-:Y:S01]  /*f470*/  STL [R1+0x80], R14 ;  /* 0x0000800e01007387 */ /* 0x0001e20000100800 */
[----:B------:R-:W-:-:S03]  /*f480*/  ISETP.GE.U32.AND P1, PT, R14, UR4, PT ;  /* 0x000000040e007c0c */ /* 0x000fc6000bf26070 */
[----:B------:R0:W-:Y:S01]  /*f490*/  STL [R1+0x7c], R15 ;  /* 0x00007c0f01007387 */ /* 0x0001e20000100800 */
[----:B------:R-:W-:-:S03]  /*f4a0*/  ISETP.GE.U32.AND.EX P1, PT, R15, UR5, PT, P1 ;  /* 0x000000050f007c0c */ /* 0x000fc6000bf26110 */
[----:B------:R0:W-:Y:S04]  /*f4b0*/  STL [R1+0x84], R5 ;  /* 0x0000840501007387 */ /* 0x0001e80000100800 */
[----:B------:R0:W-:Y:S04]  /*f4c0*/  STL [R1+0x88], R4 ;  /* 0x0000880401007387 */ /* 0x0001e80000100800 */
[----:B------:R0:W-:Y:S02]  /*f4d0*/  STL [R1+0x78], R3 ;  /* 0x0000780301007387 */ /* 0x0001e40000100800 */
[----:B------:R-:W-:Y:S05]  /*f4e0*/  @P1 BRA `(.L_x_307) ;  /* 0x0000000400581947 */ /* 0x000fea0003800000 */
[----:B------:R-:W-:Y:S01]  /*f4f0*/  ULDC.64 UR4, c[0x0][0x628] ;  /* 0x00018a0000047ab9 */ /* 0x000fe20000000a00 */
[----:B------:R-:W1:Y:S01]  /*f500*/  S2R R12, SR_CTAID.X ;  /* 0x00000000000c7919 */ /* 0x000e620000002500 */
[----:B------:R-:W-:Y:S01]  /*f510*/  ISETP.NE.U32.AND P1, PT, RZ, UR4, PT ;  /* 0x00000004ff007c0c */ /* 0x000fe2000bf25070 */
[----:B------:R-:W-:Y:S01]  /*f520*/  ULDC UR7, c[0x0][0x630] ;  /* 0x00018c0000077ab9 */ /* 0x000fe20000000800 */
[----:B------:R-:W-:Y:S01]  /*f530*/  IMAD.MOV.U32 R2, RZ, RZ, R14 ;  /* 0x000000ffff027224 */ /* 0x000fe200078e000e */
[----:B------:R-:W2:Y:S01]  /*f540*/  S2R R10, SR_CTAID.Y ;  /* 0x00000000000a7919 */ /* 0x000ea20000002600 */
[----:B------:R-:W-:Y:S01]  /*f550*/  ISETP.NE.AND.EX P1, PT, RZ, UR5, PT, P1 ;  /* 0x00000005ff007c0c */ /* 0x000fe2000bf25310 */
[----:B0-----:R-:W-:-:S12]  /*f560*/  IMAD.MOV.U32 R3, RZ, RZ, R15 ;  /* 0x000000ffff037224 */ /* 0x001fd800078e000f */
[----:B------:R-:W-:Y:S05]  /*f570*/  @!P1 BRA `(.L_x_308) ;  /* 0x0000000000289947 */ /* 0x000fea0003800000 */
[----:B------:R-:W-:Y:S02]  /*f580*/  ULDC UR6, c[0x0][0x634] ;  /* 0x00018d0000067ab9 */ /* 0x000fe40000000800 */
[----:B------:R-:W-:-:S05]  /*f590*/  IADD3 R7, P1, R14, UR6, RZ ;  /* 0x000000060e077c10 */ /* 0x000fca000ff3e0ff */
[----:B------:R-:W-:-:S04]  /*f5a0*/  IMAD.X R11, RZ, RZ, R15, P1 ;  /* 0x000000ffff0b7224 */ /* 0x000fc800008e060f */
[----:B------:R-:W-:-:S04]  /*f5b0*/  IMAD.WIDE.U32 R4, R11, UR4, RZ ;  /* 0x000000040b047c25 */ /* 0x000fc8000f8e00ff */
[----:B------:R-:W-:-:S04]  /*f5c0*/  IMAD.WIDE.U32 R4, P1, R7, UR5, R4 ;  /* 0x0000000507047c25 */ /* 0x000fc8000f820004 */
[----:B------:R-:W-:-:S04]  /*f5d0*/  IMAD.WIDE.U32 R6, R7, UR4, RZ ;  /* 0x0000000407067c25 */ /* 0x000fc8000f8e00ff */
[----:B------:R-:W-:Y:S01]  /*f5e0*/  IMAD.X R3, RZ, RZ, RZ, P1 ;  /* 0x000000ffff037224 */ /* 0x000fe200008e06ff */
[----:B------:R-:W-:Y:S01]  /*f5f0*/  IADD3 RZ, P1, R7, R4, RZ ;  /* 0x0000000407ff7210 */ /* 0x000fe20007f3e0ff */
[----:B------:R-:W-:-:S04]  /*f600*/  IMAD.MOV.U32 R2, RZ, RZ, R5 ;  /* 0x000000ffff027224 */ /* 0x000fc800078e0005 */
[----:B------:R-:W-:-:S08]  /*f610*/  IMAD.WIDE.U32.X R2, R11, UR5, R2, P1 ;  /* 0x000000050b027c25 */ /* 0x000fd000088e0402 */
.L_x_308:
[--C-:B------:R-:W-:Y:S01]  /*f620*/  SHF.R.U64 R11, R2, UR7, R3.reuse ;  /* 0x00000007020b7c19 */ /* 0x100fe20008001203 */
[----:B------:R-:W-:Y:S01]  /*f630*/  ULDC.64 UR4, c[0x0][0x620] ;  /* 0x0001880000047ab9 */ /* 0x000fe20000000a00 */
[----:B------:R-:W-:Y:S01]  /*f640*/  SHF.R.U32.HI R2, RZ, UR7, R3 ;  /* 0x00000007ff027c19 */ /* 0x000fe20008011603 */
[----:B------:R-:W-:Y:S01]  /*f650*/  IMAD.MOV.U32 R3, RZ, RZ, R15 ;  /* 0x000000ffff037224 */ /* 0x000fe200078e000f */
[----:B------:R-:W-:Y:S01]  /*f660*/  IADD3 R5, P1, RZ, -R11, RZ ;  /* 0x8000000bff057210 */ /* 0x000fe20007f3e0ff */
[----:B------:R-:W0:Y:S01]  /*f670*/  LDC R7, c[0x0][0x144] ;  /* 0x00005100ff077b82 */ /* 0x000e220000000800 */
[----:B-1----:R-:W-:Y:S01]  /*f680*/  I2FP.F32.U32 R6, R12 ;  /* 0x0000000c00067245 */ /* 0x002fe20000201000 */
[----:B------:R-:W-:Y:S01]  /*f690*/  ULDC.64 UR8, c[0x0][0x640] ;  /* 0x0001900000087ab9 */ /* 0x000fe20000000a00 */
[----:B------:R-:W-:Y:S01]  /*f6a0*/  ULDC UR6, c[0x0][0x608] ;  /* 0x0001820000067ab9 */ /* 0x000fe20000000800 */
[----:B------:R-:W-:Y:S01]  /*f6b0*/  IMAD.X R2, RZ, RZ, ~R2, P1 ;  /* 0x000000ffff027224 */ /* 0x000fe200008e0e02 */
[----:B------:R-:W-:-:S03]  /*f6c0*/  ISETP.NE.U32.AND P1, PT, RZ, UR8, PT ;  /* 0x00000008ff007c0c */ /* 0x000fc6000bf25070 */
[----:B------:R-:W-:Y:S01]  /*f6d0*/  IMAD R4, R2, UR4, RZ ;  /* 0x0000000402047c24 */ /* 0x000fe2000f8e02ff */
[----:B------:R-:W1:Y:S01]  /*f6e0*/  LDC R15, c[0x0][0x148] ;  /* 0x00005200ff0f7b82 */ /* 0x000e620000000800 */
[----:B------:R-:W-:Y:S01]  /*f6f0*/  IMAD.MOV.U32 R2, RZ, RZ, R14 ;  /* 0x000000ffff027224 */ /* 0x000fe200078e000e */
[----:B------:R-:W-:-:S03]  /*f700*/  ISETP.NE.AND.EX P1, PT, RZ, UR9, PT, P1 ;  /* 0x00000009ff007c0c */ /* 0x000fc6000bf25310 */
[----:B------:R-:W-:Y:S01]  /*f710*/  IMAD.WIDE.U32 R2, R5, UR4, R2 ;  /* 0x0000000405027c25 */ /* 0x000fe2000f8e0002 */
[----:B------:R-:W-:-:S03]  /*f720*/  ULDC UR4, c[0x0][0x150] ;  /* 0x0000540000047ab9 */ /* 0x000fc60000000800 */
[----:B------:R-:W-:Y:S01]  /*f730*/  FMUL R6, R6, UR4 ;  /* 0x0000000406067c20 */ /* 0x000fe20008400000 */
[----:B------:R-:W-:Y:S01]  /*f740*/  IMAD R5, R5, UR5, R4 ;  /* 0x0000000505057c24 */ /* 0x000fe2000f8e0204 */
[----:B------:R-:W-:Y:S01]  /*f750*/  ULDC UR4, c[0x0][0x618] ;  /* 0x0001860000047ab9 */ /* 0x000fe20000000800 */
[----:B------:R-:W-:Y:S02]  /*f760*/  ULDC UR5, c[0x0][0x154] ;  /* 0x0000550000057ab9 */ /* 0x000fe40000000800 */
[----:B------:R-:W-:Y:S01]  /*f770*/  IMAD.IADD R3, R3, 0x1, R5 ;  /* 0x0000000103037824 */ /* 0x000fe200078e0205 */
[----:B------:R-:W3:Y:S04]  /*f780*/  F2I.U32.TRUNC.NTZ R6, R6 ;  /* 0x0000000600067305 */ /* 0x000ee8000020f000 */
[----:B------:R-:W-:-:S02]  /*f790*/  SHF.R.U64 R13, R2, UR4, R3 ;  /* 0x00000004020d7c19 */ /* 0x000fc40008001203 */
[----:B--2---:R-:W-:-:S05]  /*f7a0*/  I2FP.F32.U32 R2, R10 ;  /* 0x0000000a00027245 */ /* 0x004fca0000201000 */
[----:B------:R-:W-:Y:S01]  /*f7b0*/  FMUL R4, R2, UR5 ;  /* 0x0000000502047c20 */ /* 0x000fe20008400000 */
[----:B------:R-:W-:Y:S01]  /*f7c0*/  SHF.R.U32.HI R2, RZ, UR4, R3 ;  /* 0x00000004ff027c19 */ /* 0x000fe20008011603 */
[----:B------:R-:W-:Y:S02]  /*f7d0*/  ULDC UR4, c[0x0][0x658] ;  /* 0x0001960000047ab9 */ /* 0x000fe40000000800 */
[----:B------:R2:W4:Y:S01]  /*f7e0*/  F2I.U32.TRUNC.NTZ R18, R4 ;  /* 0x0000000400127305 */ /* 0x000522000020f000 */
[----:B------:R-:W-:Y:S01]  /*f7f0*/  SHF.R.U64 R16, R13, UR6, R2 ;  /* 0x000000060d107c19 */ /* 0x000fe20008001202 */
[----:B---3--:R-:W-:Y:S01]  /*f800*/  IMAD.MOV R6, RZ, RZ, -R6 ;  /* 0x000000ffff067224 */ /* 0x008fe200078e0a06 */
[----:B------:R-:W-:-:S03]  /*f810*/  SHF.R.U32.HI R3, RZ, UR6, R2 ;  /* 0x00000006ff037c19 */ /* 0x000fc60008011602 */
[----:B0-----:R-:W-:Y:S01]  /*f820*/  IMAD R12, R7, R6, R12 ;  /* 0x00000006070c7224 */ /* 0x001fe200078e020c */
[--C-:B------:R-:W-:Y:S02]  /*f830*/  SHF.R.U64 R14, R16, UR4, R3.reuse ;  /* 0x00000004100e7c19 */ /* 0x100fe40008001203 */
[----:B------:R-:W-:-:S03]  /*f840*/  SHF.R.U32.HI R3, RZ, UR4, R3 ;  /* 0x00000004ff037c19 */ /* 0x000fc60008011603 */
[----:B------:R-:W-:Y:S01]  /*f850*/  IMAD.MOV.U32 R2, RZ, RZ, R14 ;  /* 0x000000ffff027224 */ /* 0x000fe200078e000e */
[----:B--2-4-:R-:W-:Y:S06]  /*f860*/  @!P1 BRA `(.L_x_309) ;  /* 0x0000000000289947 */ /* 0x014fec0003800000 */
        /* <DEDUP_REMOVED lines=10> */
.L_x_309:
[----:B------:R-:W-:Y:S01]  /*f910*/  ULDC UR4, c[0x0][0x648] ;  /* 0x0001920000047ab9 */ /* 0x000fe20000000800 */
[----:B------:R-:W-:Y:S01]  /*f920*/  IMAD.MOV R18, RZ, RZ, -R18 ;  /* 0x000000ffff127224 */ /* 0x000fe200078e0a12 */
[----:B------:R-:W-:Y:S01]  /*f930*/  SHF.R.U64 R3, R2, UR4, R3 ;  /* 0x0000000402037c19 */ /* 0x000fe20008001203 */
[----:B------:R-:W-:Y:S01]  /*f940*/  ULDC UR4, c[0x0][0x638] ;  /* 0x00018e0000047ab9 */ /* 0x000fe20000000800 */
[----:B------:R-:W-:Y:S01]  /*f950*/  LOP3.LUT R2, R16, UR19, RZ, 0xc0, !PT ;  /* 0x0000001310027c12 */ /* 0x000fe2000f8ec0ff */
[----:B-1----:R-:W-:Y:S01]  /*f960*/  @P2 IMAD R12, R15, R18, R10 ;  /* 0x000000120f0c2224 */ /* 0x002fe200078e020a */
[----:B------:R-:W-:Y:S01]  /*f970*/  LOP3.LUT R13, R13, UR18, RZ, 0xc0, !PT ;  /* 0x000000120d0d7c12 */ /* 0x000fe2000f8ec0ff */
[----:B------:R-:W-:Y:S01]  /*f980*/  IMAD.MOV R5, RZ, RZ, -R3 ;  /* 0x000000ffff057224 */ /* 0x000fe200078e0a03 */
[----:B------:R-:W-:Y:S01]  /*f990*/  ULDC UR5, c[0x0][0x610] ;  /* 0x0001840000057ab9 */ /* 0x000fe20000000800 */
[----:B------:R-:W-:Y:S02]  /*f9a0*/  IMAD R3, R3, UR22, R2 ;  /* 0x0000001603037c24 */ /* 0x000fe4000f8e0202 */
[----:B------:R-:W-:Y:S01]  /*f9b0*/  IMAD R14, R5, UR4, R14 ;  /* 0x00000004050e7c24 */ /* 0x000fe2000f8e020e */
[----:B------:R-:W-:Y:S01]  /*f9c0*/  ULDC UR4, c[0x0][0x600] ;  /* 0x0001800000047ab9 */ /* 0x000fe20000000800 */
[----:B------:R-:W-:-:S02]  /*f9d0*/  IMAD R3, R3, UR5, R12 ;  /* 0x0000000503037c24 */ /* 0x000fc4000f8e020c */
[----:B------:R-:W-:Y:S02]  /*f9e0*/  IMAD R14, R14, UR4, R13 ;  /* 0x000000040e0e7c24 */ /* 0x000fe4000f8e020d */
[----:B------:R-:W-:-:S03]  /*f9f0*/  IMAD.MOV.U32 R2, RZ, RZ, 0x1 ;  /* 0x00000001ff027424 */ /* 0x000fc600078e00ff */
[----:B------:R-:W-:Y:S02]  /*fa00*/  SEL R4, R14, R3, !P2 ;  /* 0x000000030e047207 */ /* 0x000fe40005000000 */
[----:B------:R-:W-:-:S03]  /*fa10*/  SEL R3, R3, R14, !P2 ;  /* 0x0000000e03037207 */ /* 0x000fc60005000000 */
[----:B------:R1:W-:Y:S04]  /*fa20*/  STL [R1+0x88], R4 ;  /* 0x0000880401007387 */ /* 0x0003e80000100800 */
[----:B------:R1:W-:Y:S04]  /*fa30*/  STL [R1+0x78], R11 ;  /* 0x0000780b01007387 */ /* 0x0003e80000100800 */
[----:B------:R1:W-:Y:S02]  /*fa40*/  STL [R1+0x84], R3 ;  /* 0x0000840301007387 */ /* 0x0003e40000100800 */
.L_x_307:
[----:B------:R-:W-:Y:S05]  /*fa50*/  BSYNC B1 ;  /* 0x0000000000017941 */ /* 0x000fea0003800000 */
.L_x_306:
[----:B------:R-:W-:-:S13]  /*fa60*/  LOP3.LUT P1, RZ, R2, 0xff, RZ, 0xc0, !PT ;  /* 0x000000ff02ff7812 */ /* 0x000fda000782c0ff */
[----:B------:R-:W-:Y:S05]  /*fa70*/  @P1 BRA `(.L_x_310) ;  /* 0xfffffff4000c1947 */ /* 0x000fea000383ffff */
[----:B------:R-:W-:Y:S05]  /*fa80*/  BSYNC B0 ;  /* 0x0000000000007941 */ /* 0x000fea0003800000 */
.L_x_298:
[----:B------:R-:W-:-:S03]  /*fa90*/  UMOV UR4, 0xffffffff ;  /* 0xffffffff00047882 */ /* 0x000fc60000000000 */
[----:B------:R-:W-:Y:S05]  /*faa0*/  BRA.DIV UR4, `(.L_x_311) ;  /* 0x00000006047c7947 */ /* 0x000fea000b800000 */
[----:B------:R-:W-:-:S13]  /*fab0*/  ELECT P0, URZ, PT ;  /* 0x00000000003f782f */ /* 0x000fda0003800000 */
.L_x_328:
[----:B------:R-:W-:Y:S04]  /*fac0*/  BSSY B0, `(.L_x_312) ;  /* 0x0000035000007945 */ /* 0x000fe80003800000 */
[----:B------:R-:W-:Y:S05]  /*fad0*/  @!P0 BRA `(.L_x_313) ;  /* 0x0000000000cc8947 */ /* 0x000fea0003800000 */
[----:B------:R-:W-:-:S04]  /*fae0*/  ULOP3.LUT UR4, UR13, 0x2, URZ, 0xfc, !UPT ;  /* 0x000000020d047892 */ /* 0x000fc8000f8efc3f */
[----:B------:R-:W-:-:S06]  /*faf0*/  UISETP.NE.AND UP0, UPT, UR4, 0x3, UPT ;  /* 0x000000030400788c */ /* 0x000fcc000bf05270 */
[----:B------:R-:W-:-:S13]  /*fb00*/  PLOP3.LUT P0, PT, PT, PT, UP0, 0x80, 0x0 ;  /* 0x000000000000781c */ /* 0x000fda0003f0f008 */
[----:B------:R-:W-:Y:S05]  /*fb10*/  @!P0 BRA `(.L_x_314) ;  /* 0x0000000000048947 */ /* 0x000fea0003800000 */
[----:B------:R-:W-:Y:S01]  /*fb20*/  BPT.TRAP 0x1 ;  /* 0x000000040000795c */ /* 0x000fe20000300000 */
.L_x_314:
[----:B01----:R-:W0:Y:S01]  /*fb30*/  S2R R3, SR_CgaCtaId ;  /* 0x0000000000037919 */ /* 0x003e220000008800 */
[----:B------:R-:W-:-:S04]  /*fb40*/  MOV R2, 0x400 ;  /* 0x0000040000027802 */ /* 0x000fc80000000f00 */
[----:B0-----:R-:W-:Y:S02]  /*fb50*/  LEA R3, R3, R2, 0x18 ;  /* 0x0000000203037211 */ /* 0x001fe400078ec0ff */
[----:B------:R-:W-:-:S03]  /*fb60*/  SHF.L.U32 R2, R0, 0x1f, RZ ;  /* 0x0000001f00027819 */ /* 0x000fc600000006ff */
[----:B------:R-:W-:-:S04]  /*fb70*/  VIADD R3, R3, 0x28 ;  /* 0x0000002803037836 */ /* 0x000fc80000000000 */
[C---:B------:R-:W-:Y:S02]  /*fb80*/  IMAD R7, R8.reuse, 0x8, R3 ;  /* 0x0000000808077824 */ /* 0x040fe400078e0203 */
[----:B------:R-:W-:Y:S02]  /*fb90*/  VIADD R8, R8, 0x1 ;  /* 0x0000000108087836 */ /* 0x000fe40000000000 */
[----:B------:R-:W0:Y:S03]  /*fba0*/  SYNCS.PHASECHK.TRANS64.TRYWAIT P0, [R7+URZ], R2 ;  /* 0x00000002070075a7 */ /* 0x000e26000800017f */
[----:B------:R-:W-:-:S04]  /*fbb0*/  ISETP.NE.AND P1, PT, R8, 0x5, PT ;  /* 0x000000050800780c */ /* 0x000fc80003f25270 */
[----:B------:R-:W-:Y:S02]  /*fbc0*/  SEL R5, RZ, 0x1, P1 ;  /* 0x00000001ff057807 */ /* 0x000fe40000800000 */
[----:B------:R-:W-:Y:S02]  /*fbd0*/  SEL R8, R8, RZ, P1 ;  /* 0x000000ff08087207 */ /* 0x000fe40000800000 */
[----:B------:R-:W-:-:S03]  /*fbe0*/  LOP3.LUT R5, R0, R5, RZ, 0x3c, !PT ;  /* 0x0000000500057212 */ /* 0x000fc600078e3cff */
[----:B------:R-:W-:Y:S01]  /*fbf0*/  IMAD R9, R8, 0x8, R3 ;  /* 0x0000000808097824 */ /* 0x000fe200078e0203 */
[----:B------:R-:W-:Y:S01]  /*fc00*/  SHF.L.U32 R4, R5, 0x1f, RZ ;  /* 0x0000001f05047819 */ /* 0x000fe200000006ff */
[----:B0-----:R-:W-:Y:S06]  /*fc10*/  @!P0 BRA `(.L_x_315) ;  /* 0x0000000400448947 */ /* 0x001fec0003800000 */
.L_x_329:
[----:B------:R-:W1:Y:S01]  /*fc20*/  SYNCS.PHASECHK.TRANS64.TRYWAIT P0, [R9+URZ], R4 ;  /* 0x00000004090075a7 */ /* 0x000e62000800017f */
[----:B------:R-:W-:-:S05]  /*fc30*/  VIADD R0, R8, 0x1 ;  /* 0x0000000108007836 */ /* 0x000fca0000000000 */
[----:B------:R-:W-:-:S04]  /*fc40*/  ISETP.NE.AND P1, PT, R0, 0x5, PT ;  /* 0x000000050000780c */ /* 0x000fc80003f25270 */
[----:B0-----:R-:W-:Y:S02]  /*fc50*/  SEL R2, RZ, 0x1, P1 ;  /* 0x00000001ff027807 */ /* 0x001fe40000800000 */
[----:B------:R-:W-:Y:S02]  /*fc60*/  SEL R0, R0, RZ, P1 ;  /* 0x000000ff00007207 */ /* 0x000fe40000800000 */
[----:B------:R-:W-:-:S03]  /*fc70*/  LOP3.LUT R7, R5, R2, RZ, 0x3c, !PT ;  /* 0x0000000205077212 */ /* 0x000fc600078e3cff */
[----:B------:R-:W-:Y:S01]  /*fc80*/  IMAD R6, R0, 0x8, R3 ;  /* 0x0000000800067824 */ /* 0x000fe200078e0203 */
[----:B------:R-:W-:Y:S01]  /*fc90*/  SHF.L.U32 R5, R7, 0x1f, RZ ;  /* 0x0000001f07057819 */ /* 0x000fe200000006ff */
[----:B-1----:R-:W-:Y:S06]  /*fca0*/  @!P0 BRA `(.L_x_316) ;  /* 0x0000000400348947 */ /* 0x002fec0003800000 */
.L_x_330:
[----:B------:R-:W1:Y:S01]  /*fcb0*/  SYNCS.PHASECHK.TRANS64.TRYWAIT P0, [R6+URZ], R5 ;  /* 0x00000005060075a7 */ /* 0x000e62000800017f */
[----:B------:R-:W-:-:S05]  /*fcc0*/  VIADD R0, R0, 0x1 ;  /* 0x0000000100007836 */ /* 0x000fca0000000000 */
[----:B------:R-:W-:-:S04]  /*fcd0*/  ISETP.NE.AND P1, PT, R0, 0x5, PT ;  /* 0x000000050000780c */ /* 0x000fc80003f25270 */
[----:B------:R-:W-:Y:S02]  /*fce0*/  SEL R2, RZ, 0x1, P1 ;  /* 0x00000001ff027807 */ /* 0x000fe40000800000 */
[----:B------:R-:W-:Y:S02]  /*fcf0*/  SEL R0, R0, RZ, P1 ;  /* 0x000000ff00007207 */ /* 0x000fe40000800000 */
[----:B------:R-:W-:-:S03]  /*fd00*/  LOP3.LUT R7, R7, R2, RZ, 0x3c, !PT ;  /* 0x0000000207077212 */ /* 0x000fc600078e3cff */
[----:B0-----:R-:W-:Y:S01]  /*fd10*/  IMAD R9, R0, 0x8, R3 ;  /* 0x0000000800097824 */ /* 0x001fe200078e0203 */
[----:B------:R-:W-:Y:S01]  /*fd20*/  SHF.L.U32 R4, R7, 0x1f, RZ ;  /* 0x0000001f07047819 */ /* 0x000fe200000006ff */
[----:B-1----:R-:W-:Y:S06]  /*fd30*/  @!P0 BRA `(.L_x_317) ;  /* 0x0000000400248947 */ /* 0x002fec0003800000 */
.L_x_331:
[----:B------:R-:W1:Y:S01]  /*fd40*/  SYNCS.PHASECHK.TRANS64.TRYWAIT P0, [R9+URZ], R4 ;  /* 0x00000004090075a7 */ /* 0x000e62000800017f */
[----:B------:R-:W-:-:S05]  /*fd50*/  VIADD R0, R0, 0x1 ;  /* 0x0000000100007836 */ /* 0x000fca0000000000 */
[----:B------:R-:W-:-:S04]  /*fd60*/  ISETP.NE.AND P1, PT, R0, 0x5, PT ;  /* 0x000000050000780c */ /* 0x000fc80003f25270 */
[----:B------:R-:W-:Y:S02]  /*fd70*/  SEL R2, RZ, 0x1, P1 ;  /* 0x00000001ff027807 */ /* 0x000fe40000800000 */
[----:B------:R-:W-:Y:S02]  /*fd80*/  SEL R0, R0, RZ, P1 ;  /* 0x000000ff00007207 */ /* 0x000fe40000800000 */
[----:B------:R-:W-:Y:S01]  /*fd90*/  LOP3.LUT R2, R7, R2, RZ, 0x3c, !PT ;  /* 0x0000000207027212 */ /* 0x000fe200078e3cff */
[----:B-1----:R-:W-:Y:S06]  /*fda0*/  @!P0 BRA `(.L_x_318) ;  /* 0x00000004001c8947 */ /* 0x002fec0003800000 */
.L_x_332:
[----:B------:R-:W-:Y:S01]  /*fdb0*/  IMAD R3, R0, 0x8, R3 ;  /* 0x0000000800037824 */ /* 0x000fe200078e0203 */
[----:B------:R-:W-:-:S07]  /*fdc0*/  SHF.L.U32 R0, R2, 0x1f, RZ ;  /* 0x0000001f02007819 */ /* 0x000fce00000006ff */
.L_x_319:
[----:B--2---:R2:W3:Y:S02]  /*fdd0*/  SYNCS.PHASECHK.TRANS64.TRYWAIT P0, [R3+URZ], R0 ;  /* 0x00000000030075a7 */ /* 0x0044e4000800017f */
[----:B---3--:R-:W-:Y:S05]  /*fde0*/  @!P0 NANOSLEEP.SYNCS 0x989680 ;  /* 0x009896800000895d */ /* 0x008fea0003900000 */
[----:B------:R-:W3:Y:S02]  /*fdf0*/  @!P0 SYNCS.PHASECHK.TRANS64 P0, [R3+URZ], R0 ;  /* 0x00000000030085a7 */ /* 0x000ee4000800007f */
[----:B---3--:R-:W-:Y:S05]  /*fe00*/  @!P0 BRA `(.L_x_319) ;  /* 0xfffffffc00f08947 */ /* 0x008fea000383ffff */
.L_x_313:
[----:B------:R-:W-:Y:S05]  /*fe10*/  BSYNC B0 ;  /* 0x0000000000007941 */ /* 0x000fea0003800000 */
.L_x_312:
[----:B------:R-:W-:Y:S05]  /*fe20*/  EXIT ;  /* 0x000000000000794d */ /* 0x000fea0003800000 */
.L_x_15:
[----:B---3--:R-:W-:-:S04]  /*fe30*/  IMAD.U32 R3, RZ, RZ, UR17 ;  /* 0x00000011ff037e24 */ /* 0x008fc8000f8e00ff */
[----:B------:R3:W4:Y:S03]  /*fe40*/  SYNCS.PHASECHK.TRANS64.TRYWAIT P0, [R3+URZ+-0x8], R0 ;  /* 0xfffff800030075a7 */ /* 0x000726000800017f */
[----:B----4-:R-:W-:Y:S05]  /*fe50*/  @!P0 NANOSLEEP.SYNCS 0x989680 ;  /* 0x009896800000895d */ /* 0x010fea0003900000 */
[----:B------:R-:W4:Y:S02]  /*fe60*/  @!P0 SYNCS.PHASECHK.TRANS64 P0, [R3+URZ+-0x8], R0 ;  /* 0xfffff800030085a7 */ /* 0x000f24000800007f */
[----:B----4-:R-:W-:Y:S05]  /*fe70*/  @!P0 BRA `(.L_x_15) ;  /* 0xfffffffc00ec8947 */ /* 0x010fea000383ffff */
[----:B------:R-:W-:Y:S05]  /*fe80*/  BRA `(.L_x_320) ;  /* 0xffffff1400d07947 */ /* 0x000fea000383ffff */
.L_x_20:
[----:B-1----:R-:W-:-:S04]  /*fe90*/  IMAD.U32 R3, RZ, RZ, UR6 ;  /* 0x00000006ff037e24 */ /* 0x002fc8000f8e00ff */
[----:B------:R1:W2:Y:S03]  /*fea0*/  SYNCS.PHASECHK.TRANS64.TRYWAIT P0, [R3+URZ], R0 ;  /* 0x00000000030075a7 */ /* 0x0002a6000800017f */
[----:B--2---:R-:W-:Y:S05]  /*feb0*/  @!P0 NANOSLEEP.SYNCS 0x989680 ;  /* 0x009896800000895d */ /* 0x004fea0003900000 */
[----:B------:R-:W2:Y:S02]  /*fec0*/  @!P0 SYNCS.PHASECHK.TRANS64 P0, [R3+URZ], R0 ;  /* 0x00000000030085a7 */ /* 0x000ea4000800007f */
[----:B--2---:R-:W-:Y:S05]  /*fed0*/  @!P0 BRA `(.L_x_20) ;  /* 0xfffffffc00ec8947 */ /* 0x004fea000383ffff */
[----:B------:R-:W-:Y:S05]  /*fee0*/  BRA `(.L_x_19) ;  /* 0xffffff20003c7947 */ /* 0x000fea000383ffff */
.L_x_26:
[----:B-----5:R1:W-:Y:S02]  /*fef0*/  STL [R1+0x9c], R0 ;  /* 0x00009c0001007387 */ /* 0x0203e40000100800 */
[----:B-1----:R-:W-:-:S04]  /*ff00*/  IMAD.U32 R0, RZ, RZ, UR9 ;  /* 0x00000009ff007e24 */ /* 0x002fc8000f8e00ff */
[----:B------:R1:W3:Y:S03]  /*ff10*/  SYNCS.PHASECHK.TRANS64.TRYWAIT P0, [R0+URZ], R229 ;  /* 0x000000e5000075a7 */ /* 0x0002e6000800017f */
[----:B---3--:R-:W-:Y:S05]  /*ff20*/  @!P0 NANOSLEEP.SYNCS 0x989680 ;  /* 0x009896800000895d */ /* 0x008fea0003900000 */
[----:B------:R1:W3:Y:S02]  /*ff30*/  @!P0 SYNCS.PHASECHK.TRANS64 P0, [R0+URZ], R229 ;  /* 0x000000e5000085a7 */ /* 0x0002e4000800007f */
[----:B-1----:R1:W5:Y:S02]  /*ff40*/  LDL.LU R0, [R1+0x9c] ;  /* 0x00009c0001007983 */ /* 0x0023640000300800 */
[----:B-1-3--:R-:W-:Y:S05]  /*ff50*/  @!P0 BRA `(.L_x_26) ;  /* 0xfffffffc00e48947 */ /* 0x00afea000383ffff */
[----:B------:R-:W-:Y:S05]  /*ff60*/  BRA `(.L_x_25) ;  /* 0xffffff3000907947 */ /* 0x000fea000383ffff */
.L_x_34:
[----:B---3--:R-:W-:-:S04]  /*ff70*/  IMAD.U32 R25, RZ, RZ, UR17 ;  /* 0x00000011ff197e24 */ /* 0x008fc8000f8e00ff */
[----:B------:R3:W4:Y:S03]  /*ff80*/  SYNCS.PHASECHK.TRANS64.TRYWAIT P0, [R25+URZ+0x8], R24 ;  /* 0x00000818190075a7 */ /* 0x000726000800017f */
[----:B----4-:R-:W-:Y:S05]  /*ff90*/  @!P0 NANOSLEEP.SYNCS 0x989680 ;  /* 0x009896800000895d */ /* 0x010fea0003900000 */
[----:B------:R-:W4:Y:S02]  /*ffa0*/  @!P0 SYNCS.PHASECHK.TRANS64 P0, [R25+URZ+0x8], R24 ;  /* 0x00000818190085a7 */ /* 0x000f24000800007f */
[----:B----4-:R-:W-:Y:S05]  /*ffb0*/  @!P0 BRA `(.L_x_34) ;  /* 0xfffffffc00ec8947 */ /* 0x010fea000383ffff */
[----:B------:R-:W-:Y:S05]  /*ffc0*/  BRA `(.L_x_321) ;  /* 0xffffff5400547947 */ /* 0x000fea000383ffff */
.L_x_299:
[----:B------:R-:W-:Y:S01]  /*ffd0*/  BSSY B1, `(.L_x_322) ;  /* 0x0000006000017945 */ /* 0x000fe20003800000 */
[----:B------:R-:W-:-:S07]  /*ffe0*/  IMAD.MOV.U32 R2, RZ, RZ, -0x1 ;  /* 0xffffffffff027424 */ /* 0x000fce00078e00ff */
[----:B------:R-:W-:Y:S05]  /*fff0*/  WARPSYNC.COLLECTIVE R2, `(.L_x_323) ;  /* 0x00000000020c7348 */ /* 0x000fea0003c00000 */
[----:B------:R-:W-:Y:S02]  /*10000*/  ELECT P1, UR62, PT ;  /* 0x00000000003e782f */ /* 0x000fe40003820000 */
[----:B------:R-:W-:Y:S01]  /*10010*/  MOV R2, UR62 ;  /* 0x0000003e00027c02 */ /* 0x000fe20008000f00 */
[----:B------:R-:W-:Y:S10]  /*10020*/  ENDCOLLECTIVE ;  /* 0x000000000000791b */ /* 0x000ff40003800000 */
.L_x_323:
[----:B------:R-:W-:Y:S05]  /*10030*/  BSYNC B1 ;  /* 0x0000000000017941 */ /* 0x000fea0003800000 */
.L_x_322:
[----:B------:R-:W-:Y:S05]  /*10040*/  BRA `(.L_x_324) ;  /* 0xffffffec00a47947 */ /* 0x000fea000383ffff */
.L_x_302:
[----:B-1----:R1:W2:Y:S02]  /*10050*/  SYNCS.PHASECHK.TRANS64.TRYWAIT P1, [R11+URZ+0x28], R4 ;  /* 0x000028040b0075a7 */ /* 0x0022a4000802017f */
[----:B--2---:R-:W-:Y:S05]  /*10060*/  @!P1 NANOSLEEP.SYNCS 0x989680 ;  /* 0x009896800000995d */ /* 0x004fea0003900000 */
[----:B------:R-:W2:Y:S02]  /*10070*/  @!P1 SYNCS.PHASECHK.TRANS64 P1, [R11+URZ+0x28], R4 ;  /* 0x000028040b0095a7 */ /* 0x000ea4000802007f */
[----:B--2---:R-:W-:Y:S05]  /*10080*/  @!P1 BRA `(.L_x_302) ;  /* 0xfffffffc00f09947 */ /* 0x004fea000383ffff */
[----:B------:R-:W-:Y:S05]  /*10090*/  BRA `(.L_x_325) ;  /* 0xffffffec00e07947 */ /* 0x000fea000383ffff */
.L_x_311:
[----:B------:R-:W-:Y:S01]  /*100a0*/  BSSY B0, `(.L_x_326) ;  /* 0x0000006000007945 */ /* 0x000fe20003800000 */
[----:B------:R-:W-:-:S07]  /*100b0*/  IMAD.MOV.U32 R2, RZ, RZ, -0x1 ;  /* 0xffffffffff027424 */ /* 0x000fce00078e00ff */
[----:B01----:R-:W-:Y:S05]  /*100c0*/  WARPSYNC.COLLECTIVE R2, `(.L_x_327) ;  /* 0x00000000020c7348 */ /* 0x003fea0003c00000 */
[----:B------:R-:W-:Y:S02]  /*100d0*/  ELECT P1, UR62, PT ;  /* 0x00000000003e782f */ /* 0x000fe40003820000 */
[----:B------:R-:W-:Y:S01]  /*100e0*/  MOV R2, UR62 ;  /* 0x0000003e00027c02 */ /* 0x000fe20008000f00 */
[----:B01----:R-:W-:Y:S10]  /*100f0*/  ENDCOLLECTIVE ;  /* 0x000000000000791b */ /* 0x003ff40003800000 */
.L_x_327:
[----:B------:R-:W-:Y:S05]  /*10100*/  BSYNC B0 ;  /* 0x0000000000007941 */ /* 0x000fea0003800000 */
.L_x_326:
[----:B------:R-:W-:Y:S01]  /*10110*/  PLOP3.LUT P0, PT, P1, PT, PT, 0x80, 0x0 ;  /* 0x000000000000781c */ /* 0x000fe20000f0f070 */
[----:B------:R-:W-:-:S12]  /*10120*/  BRA `(.L_x_328) ;  /* 0xfffffff800647947 */ /* 0x000fd8000383ffff */
.L_x_315:
[----:B0-----:R0:W1:Y:S02]  /*10130*/  SYNCS.PHASECHK.TRANS64.TRYWAIT P0, [R7+URZ], R2 ;  /* 0x00000002070075a7 */ /* 0x001064000800017f */
[----:B-1----:R-:W-:Y:S05]  /*10140*/  @!P0 NANOSLEEP.SYNCS 0x989680 ;  /* 0x009896800000895d */ /* 0x002fea0003900000 */
[----:B------:R-:W1:Y:S02]  /*10150*/  @!P0 SYNCS.PHASECHK.TRANS64 P0, [R7+URZ], R2 ;  /* 0x00000002070085a7 */ /* 0x000e64000800007f */
[----:B-1----:R-:W-:Y:S05]  /*10160*/  @!P0 BRA `(.L_x_315) ;  /* 0xfffffffc00f08947 */ /* 0x002fea000383ffff */
[----:B------:R-:W-:Y:S05]  /*10170*/  BRA `(.L_x_329) ;  /* 0xfffffff800a87947 */ /* 0x000fea000383ffff */
.L_x_316:
[----:B0-----:R0:W1:Y:S02]  /*10180*/  SYNCS.PHASECHK.TRANS64.TRYWAIT P0, [R9+URZ], R4 ;  /* 0x00000004090075a7 */ /* 0x001064000800017f */
[----:B-1----:R-:W-:Y:S05]  /*10190*/  @!P0 NANOSLEEP.SYNCS 0x989680 ;  /* 0x009896800000895d */ /* 0x002fea0003900000 */
[----:B------:R-:W1:Y:S02]  /*101a0*/  @!P0 SYNCS.PHASECHK.TRANS64 P0, [R9+URZ], R4 ;  /* 0x00000004090085a7 */ /* 0x000e64000800007f */
[----:B-1----:R-:W-:Y:S05]  /*101b0*/  @!P0 BRA `(.L_x_316) ;  /* 0xfffffffc00f08947 */ /* 0x002fea000383ffff */
[----:B------:R-:W-:Y:S05]  /*101c0*/  BRA `(.L_x_330) ;  /* 0xfffffff800b87947 */ /* 0x000fea000383ffff */
.L_x_317:
[----:B0-----:R0:W1:Y:S02]  /*101d0*/  SYNCS.PHASECHK.TRANS64.TRYWAIT P0, [R6+URZ], R5 ;  /* 0x00000005060075a7 */ /* 0x001064000800017f */
[----:B-1----:R-:W-:Y:S05]  /*101e0*/  @!P0 NANOSLEEP.SYNCS 0x989680 ;  /* 0x009896800000895d */ /* 0x002fea0003900000 */
[----:B------:R-:W1:Y:S02]  /*101f0*/  @!P0 SYNCS.PHASECHK.TRANS64 P0, [R6+URZ], R5 ;  /* 0x00000005060085a7 */ /* 0x000e64000800007f */
[----:B-1----:R-:W-:Y:S05]  /*10200*/  @!P0 BRA `(.L_x_317) ;  /* 0xfffffffc00f08947 */ /* 0x002fea000383ffff */
[----:B------:R-:W-:Y:S05]  /*10210*/  BRA `(.L_x_331) ;  /* 0xfffffff800c87947 */ /* 0x000fea000383ffff */
.L_x_318:
[----:B-1----:R1:W2:Y:S02]  /*10220*/  SYNCS.PHASECHK.TRANS64.TRYWAIT P0, [R9+URZ], R4 ;  /* 0x00000004090075a7 */ /* 0x0022a4000800017f */
[----:B--2---:R-:W-:Y:S05]  /*10230*/  @!P0 NANOSLEEP.SYNCS 0x989680 ;  /* 0x009896800000895d */ /* 0x004fea0003900000 */
[----:B------:R-:W2:Y:S02]  /*10240*/  @!P0 SYNCS.PHASECHK.TRANS64 P0, [R9+URZ], R4 ;  /* 0x00000004090085a7 */ /* 0x000ea4000800007f */
[----:B--2---:R-:W-:Y:S05]  /*10250*/  @!P0 BRA `(.L_x_318) ;  /* 0xfffffffc00f08947 */ /* 0x004fea000383ffff */
[----:B------:R-:W-:Y:S05]  /*10260*/  BRA `(.L_x_332) ;  /* 0xfffffff800d07947 */ /* 0x000fea000383ffff */
.L_x_333:
[----:B------:R-:W-:-:S00]  /*10270*/  BRA `(.L_x_333) ;  /* 0xfffffffc00fc7947 */ /* 0x000fc0000383ffff */
[----:B------:R-:W-:-:S00]  /*10280*/  NOP ;  /* 0x0000000000007918 */ /* 0x000fc00000000000 */
[----:B------:R-:W-:-:S00]  /*10290*/  NOP ;  /* 0x0000000000007918 */ /* 0x000fc00000000000 */
[----:B------:R-:W-:-:S00]  /*102a0*/  NOP ;  /* 0x0000000000007918 */ /* 0x000fc00000000000 */
[----:B------:R-:W-:-:S00]  /*102b0*/  NOP ;  /* 0x0000000000007918 */ /* 0x000fc00000000000 */
[----:B------:R-:W-:-:S00]  /*102c0*/  NOP ;  /* 0x0000000000007918 */ /* 0x000fc00000000000 */
[----:B------:R-:W-:-:S00]  /*102d0*/  NOP ;  /* 0x0000000000007918 */ /* 0x000fc00000000000 */
[----:B------:R-:W-:-:S00]  /*102e0*/  NOP ;  /* 0x0000000000007918 */ /* 0x000fc00000000000 */
[----:B------:R-:W-:-:S00]  /*102f0*/  NOP ;  /* 0x0000000000007918 */ /* 0x000fc00000000000 */
.L_x_334:


//--------------------- .nv.shared._ZN7cutlass13device_kernelINS_4gemm6kernel13GemmUniversalIN4cute5tupleIJiiiiEEENS1_10collective13CollectiveMmaINS1_37MainloopSm90TmaGmmaWarpSpecializedFP8ILi5ENS5_IJNS4_1CILi1EEESB_SB_EEENS1_32KernelTmaWarpSpecializedPingpongEEENS5_IJNSA_ILi64EEENSA_ILi256EEENSA_ILi32EEEEEENS_12float_e5m2_tENS5_IJlSB_lEEESJ_SK_NS4_8TiledMMAINS4_8MMA_AtomIJNS4_4SM904GMMA31MMA_64x256x32_F32E5M2E5M2_SS_TNILNSO_7ScaleInE1ELSQ_1EEEEEENS4_6LayoutISC_NS5_IJNSA_ILi0EEESU_SU_EEEEENS5_IJNS4_10UnderscoreESX_SX_EEEEENS4_13SM90_TMA_LOADENS4_14ComposedLayoutINS4_7SwizzleILi1ELi4ELi3EEENS4_18smem_ptr_flag_bitsILi8EEENST_INS5_IJNSA_ILi8EEESH_EEENS5_IJSH_SB_EEEEEEEvNS4_8identityES10_S1A_vS1B_EENS_8epilogue10collective6detail29Sm90TmaWarpSpecializedAdapterINS1E_15DefaultEpilogueISJ_SK_SK_NS1D_6thread17LinearCombinationISJ_Li1EffLNS1I_9ScaleType4KindE0ELNS_15FloatRoundStyleE2ESJ_EENS1_15EpilogueDefaultEEEEEvvEEEEvNT_6ParamsE --------------------------
	.section	.nv.shared._ZN7cutlass13device_kernelINS_4gemm6kernel13GemmUniversalIN4cute5tupleIJiiiiEEENS1_10collective13CollectiveMmaINS1_37MainloopSm90TmaGmmaWarpSpecializedFP8ILi5ENS5_IJNS4_1CILi1EEESB_SB_EEENS1_32KernelTmaWarpSpecializedPingpongEEENS5_IJNSA_ILi64EEENSA_ILi256EEENSA_ILi32EEEEEENS_12float_e5m2_tENS5_IJlSB_lEEESJ_SK_NS4_8TiledMMAINS4_8MMA_AtomIJNS4_4SM904GMMA31MMA_64x256x32_F32E5M2E5M2_SS_TNILNSO_7ScaleInE1ELSQ_1EEEEEENS4_6LayoutISC_NS5_IJNSA_ILi0EEESU_SU_EEEEENS5_IJNS4_10UnderscoreESX_SX_EEEEENS4_13SM90_TMA_LOADENS4_14ComposedLayoutINS4_7SwizzleILi1ELi4ELi3EEENS4_18smem_ptr_flag_bitsILi8EEENST_INS5_IJNSA_ILi8EEESH_EEENS5_IJSH_SB_EEEEEEEvNS4_8identityES10_S1A_vS1B_EENS_8epilogue10collective6detail29Sm90TmaWarpSpecializedAdapterINS1E_15DefaultEpilogueISJ_SK_SK_NS1D_6thread17LinearCombinationISJ_Li1EffLNS1I_9ScaleType4KindE0ELNS_15FloatRoundStyleE2ESJ_EENS1_15EpilogueDefaultEEEEEvvEEEEvNT_6ParamsE,"aw",@nobits
	.sectionflags	@""
	.align	16
	.zero		1024


//--------------------- .nv.shared.reserved.0     --------------------------
	.section	.nv.shared.reserved.0,"aw",@nobits
	.weak		__nv_reservedSMEM_offset_0_alias
	.size		__nv_reservedSMEM_offset_0_alias, 0, 0
	.other		__nv_reservedSMEM_offset_0_alias,@"STO_CUDA_RESERVED_SHARED STV_DEFAULT"
__nv_reservedSMEM_offset_0_alias:
	.zero		0


//--------------------- .nv.global                --------------------------
	.section	.nv.global,"aw",@nobits
.nv.global:
	.type		_ZN39_INTERNAL_cc54de8c_4_k_cu_14c5217b_47704cute1_E,@object
	.size		_ZN39_INTERNAL_cc54de8c_4_k_cu_14c5217b_47704cute1_E,(_ZN39_INTERNAL_cc54de8c_4_k_cu_14c5217b_47704cuda3std3__45__cpo6cbeginE - _ZN39_INTERNAL_cc54de8c_4_k_cu_14c5217b_47704cute1_E)
_ZN39_INTERNAL_cc54de8c_4_k_cu_14c5217b_47704cute1_E:
	.zero		1
	.type		_ZN39_INTERNAL_cc54de8c_4_k_cu_14c5217b_47704cuda3std3__45__cpo6cbeginE,@object
	.size		_ZN39_INTERNAL_cc54de8c_4_k_cu_14c5217b_47704cuda3std3__45__cpo6cbeginE,(_ZN39_INTERNAL_cc54de8c_4_k_cu_14c5217b_47704cuda3std3__48in_placeE - _ZN39_INTERNAL_cc54de8c_4_k_cu_14c5217b_47704cuda3std3__45__cpo6cbeginE)
_ZN39_INTERNAL_cc54de8c_4_k_cu_14c5217b_47704cuda3std3__45__cpo6cbeginE:
	.zero		1
	.type		_ZN39_INTERNAL_cc54de8c_4_k_cu_14c5217b_47704cuda3std3__48in_placeE,@object
	.size		_ZN39_INTERNAL_cc54de8c_4_k_cu_14c5217b_47704cuda3std3__48in_placeE,(_ZN39_INTERNAL_cc54de8c_4_k_cu_14c5217b_47704cuda3std6ranges3__45__cpo9iter_moveE - _ZN39_INTERNAL_cc54de8c_4_k_cu_14c5217b_47704cuda3std3__48in_placeE)
_ZN39_INTERNAL_cc54de8c_4_k_cu_14c5217b_47704cuda3std3__48in_placeE:
	.zero		1
	.type		_ZN39_INTERNAL_cc54de8c_4_k_cu_14c5217b_47704cuda3std6ranges3__45__cpo9iter_moveE,@object
	.size		_ZN39_INTERNAL_cc54de8c_4_k_cu_14c5217b_47704cuda3std6ranges3__45__cpo9iter_moveE,(_ZN39_INTERNAL_cc54de8c_4_k_cu_14c5217b_47704cuda3std3__45__cpo5beginE - _ZN39_INTERNAL_cc54de8c_4_k_cu_14c5217b_47704cuda3std6ranges3__45__cpo9iter_moveE)
_ZN39_INTERNAL_cc54de8c_4_k_cu_14c5217b_47704cuda3std6ranges3__45__cpo9iter_moveE:
	.zero		1
	.type		_ZN39_INTERNAL_cc54de8c_4_k_cu_14c5217b_47704cuda3std3__45__cpo5beginE,@object
	.size		_ZN39_INTERNAL_cc54de8c_4_k_cu_14c5217b_47704cuda3std3__45__cpo5beginE,(_ZN39_INTERNAL_cc54de8c_4_k_cu_14c5217b_47704cuda3std3__441_GLOBAL__N__cc54de8c_4_k_cu_14c5217b_47706ignoreE - _ZN39_INTERNAL_cc54de8c_4_k_cu_14c5217b_47704cuda3std3__45__cpo5beginE)
_ZN39_INTERNAL_cc54de8c_4_k_cu_14c5217b_47704cuda3std3__45__cpo5beginE:
	.zero		1
	.type		_ZN39_INTERNAL_cc54de8c_4_k_cu_14c5217b_47704cuda3std3__441_GLOBAL__N__cc54de8c_4_k_cu_14c5217b_47706ignoreE,@object
	.size		_ZN39_INTERNAL_cc54de8c_4_k_cu_14c5217b_47704cuda3std3__441_GLOBAL__N__cc54de8c_4_k_cu_14c5217b_47706ignoreE,(_ZN39_INTERNAL_cc54de8c_4_k_cu_14c5217b_47704cute7productE - _ZN39_INTERNAL_cc54de8c_4_k_cu_14c5217b_47704cuda3std3__441_GLOBAL__N__cc54de8c_4_k_cu_14c5217b_47706ignoreE)
_ZN39_INTERNAL_cc54de8c_4_k_cu_14c5217b_47704cuda3std3__441_GLOBAL__N__cc54de8c_4_k_cu_14c5217b_47706ignoreE:
	.zero		1
	.type		_ZN39_INTERNAL_cc54de8c_4_k_cu_14c5217b_47704cute7productE,@object
	.size		_ZN39_INTERNAL_cc54de8c_4_k_cu_14c5217b_47704cute7productE,(_ZN39_INTERNAL_cc54de8c_4_k_cu_14c5217b_47704cuda3std3__45__cpo3endE - _ZN39_INTERNAL_cc54de8c_4_k_cu_14c5217b_47704cute7productE)
_ZN39_INTERNAL_cc54de8c_4_k_cu_14c5217b_47704cute7productE:
	.zero		1
	.type		_ZN39_INTERNAL_cc54de8c_4_k_cu_14c5217b_47704cuda3std3__45__cpo3endE,@object
	.size		_ZN39_INTERNAL_cc54de8c_4_k_cu_14c5217b_47704cuda3std3__45__cpo3endE,(_ZN39_INTERNAL_cc54de8c_4_k_cu_14c5217b_47704cuda3std3__419piecewise_constructE - _ZN39_INTERNAL_cc54de8c_4_k_cu_14c5217b_47704cuda3std3__45__cpo3endE)
_ZN39_INTERNAL_cc54de8c_4_k_cu_14c5217b_47704cuda3std3__45__cpo3endE:
	.zero		1
	.type		_ZN39_INTERNAL_cc54de8c_4_k_cu_14c5217b_47704cuda3std3__419piecewise_constructE,@object
	.size		_ZN39_INTERNAL_cc54de8c_4_k_cu_14c5217b_47704cuda3std3__419piecewise_constructE,(_ZN39_INTERNAL_cc54de8c_4_k_cu_14c5217b_47704cuda3std3__45__cpo4cendE - _ZN39_INTERNAL_cc54de8c_4_k_cu_14c5217b_47704cuda3std3__419piecewise_constructE)
_ZN39_INTERNAL_cc54de8c_4_k_cu_14c5217b_47704cuda3std3__419piecewise_constructE:
	.zero		1
	.type		_ZN39_INTERNAL_cc54de8c_4_k_cu_14c5217b_47704cuda3std3__45__cpo4cendE,@object
	.size		_ZN39_INTERNAL_cc54de8c_4_k_cu_14c5217b_47704cuda3std3__45__cpo4cendE,(_ZN39_INTERNAL_cc54de8c_4_k_cu_14c5217b_47704cuda3std6ranges3__45__cpo4swapE - _ZN39_INTERNAL_cc54de8c_4_k_cu_14c5217b_47704cuda3std3__45__cpo4cendE)
_ZN39_INTERNAL_cc54de8c_4_k_cu_14c5217b_47704cuda3std3__45__cpo4cendE:
	.zero		1
	.type		_ZN39_INTERNAL_cc54de8c_4_k_cu_14c5217b_47704cuda3std6ranges3__45__cpo4swapE,@object
	.size		_ZN39_INTERNAL_cc54de8c_4_k_cu_14c5217b_47704cuda3std6ranges3__45__cpo4swapE,(.L_7 - _ZN39_INTERNAL_cc54de8c_4_k_cu_14c5217b_47704cuda3std6ranges3__45__cpo4swapE)
_ZN39_INTERNAL_cc54de8c_4_k_cu_14c5217b_47704cuda3std6ranges3__45__cpo4swapE:
	.zero		1
.L_7:


//--------------------- .nv.constant0._ZN7cutlass13device_kernelINS_4gemm6kernel13GemmUniversalIN4cute5tupleIJiiiiEEENS1_10collective13CollectiveMmaINS1_37MainloopSm90TmaGmmaWarpSpecializedFP8ILi5ENS5_IJNS4_1CILi1EEESB_SB_EEENS1_32KernelTmaWarpSpecializedPingpongEEENS5_IJNSA_ILi64EEENSA_ILi256EEENSA_ILi32EEEEEENS_12float_e5m2_tENS5_IJlSB_lEEESJ_SK_NS4_8TiledMMAINS4_8MMA_AtomIJNS4_4SM904GMMA31MMA_64x256x32_F32E5M2E5M2_SS_TNILNSO_7ScaleInE1ELSQ_1EEEEEENS4_6LayoutISC_NS5_IJNSA_ILi0EEESU_SU_EEEEENS5_IJNS4_10UnderscoreESX_SX_EEEEENS4_13SM90_TMA_LOADENS4_14ComposedLayoutINS4_7SwizzleILi1ELi4ELi3EEENS4_18smem_ptr_flag_bitsILi8EEENST_INS5_IJNSA_ILi8EEESH_EEENS5_IJSH_SB_EEEEEEEvNS4_8identityES10_S1A_vS1B_EENS_8epilogue10collective6detail29Sm90TmaWarpSpecializedAdapterINS1E_15DefaultEpilogueISJ_SK_SK_NS1D_6thread17LinearCombinationISJ_Li1EffLNS1I_9ScaleType4KindE0ELNS_15FloatRoundStyleE2ESJ_EENS1_15EpilogueDefaultEEEEEvvEEEEvNT_6ParamsE --------------------------
	.section	.nv.constant0._ZN7cutlass13device_kernelINS_4gemm6kernel13GemmUniversalIN4cute5tupleIJiiiiEEENS1_10collective13CollectiveMmaINS1_37MainloopSm90TmaGmmaWarpSpecializedFP8ILi5ENS5_IJNS4_1CILi1EEESB_SB_EEENS1_32KernelTmaWarpSpecializedPingpongEEENS5_IJNSA_ILi64EEENSA_ILi256EEENSA_ILi32EEEEEENS_12float_e5m2_tENS5_IJlSB_lEEESJ_SK_NS4_8TiledMMAINS4_8MMA_AtomIJNS4_4SM904GMMA31MMA_64x256x32_F32E5M2E5M2_SS_TNILNSO_7ScaleInE1ELSQ_1EEEEEENS4_6LayoutISC_NS5_IJNSA_ILi0EEESU_SU_EEEEENS5_IJNS4_10UnderscoreESX_SX_EEEEENS4_13SM90_TMA_LOADENS4_14ComposedLayoutINS4_7SwizzleILi1ELi4ELi3EEENS4_18smem_ptr_flag_bitsILi8EEENST_INS5_IJNSA_ILi8EEESH_EEENS5_IJSH_SB_EEEEEEEvNS4_8identityES10_S1A_vS1B_EENS_8epilogue10collective6detail29Sm90TmaWarpSpecializedAdapterINS1E_15DefaultEpilogueISJ_SK_SK_NS1D_6thread17LinearCombinationISJ_Li1EffLNS1I_9ScaleType4KindE0ELNS_15FloatRoundStyleE2ESJ_EENS1_15EpilogueDefaultEEEEEvvEEEEvNT_6ParamsE,"a",@progbits
	.sectionflags	@""
	.align	4
.nv.constant0._ZN7cutlass13device_kernelINS_4gemm6kernel13GemmUniversalIN4cute5tupleIJiiiiEEENS1_10collective13CollectiveMmaINS1_37MainloopSm90TmaGmmaWarpSpecializedFP8ILi5ENS5_IJNS4_1CILi1EEESB_SB_EEENS1_32KernelTmaWarpSpecializedPingpongEEENS5_IJNSA_ILi64EEENSA_ILi256EEENSA_ILi32EEEEEENS_12float_e5m2_tENS5_IJlSB_lEEESJ_SK_NS4_8TiledMMAINS4_8MMA_AtomIJNS4_4SM904GMMA31MMA_64x256x32_F32E5M2E5M2_SS_TNILNSO_7ScaleInE1ELSQ_1EEEEEENS4_6LayoutISC_NS5_IJNSA_ILi0EEESU_SU_EEEEENS5_IJNS4_10UnderscoreESX_SX_EEEEENS4_13SM90_TMA_LOADENS4_14ComposedLayoutINS4_7SwizzleILi1ELi4ELi3EEENS4_18smem_ptr_flag_bitsILi8EEENST_INS5_IJNSA_ILi8EEESH_EEENS5_IJSH_SB_EEEEEEEvNS4_8identityES10_S1A_vS1B_EENS_8epilogue10collective6detail29Sm90TmaWarpSpecializedAdapterINS1E_15DefaultEpilogueISJ_SK_SK_NS1D_6thread17LinearCombinationISJ_Li1EffLNS1I_9ScaleType4KindE0ELNS_15FloatRoundStyleE2ESJ_EENS1_15EpilogueDefaultEEEEEvvEEEEvNT_6ParamsE:
	.zero		1664


//--------------------- SYMBOLS --------------------------

	.type		.nv.reservedSmem.offset0,@object
	.size		.nv.reservedSmem.offset0,0x4
